	.target	sm_100a

	.elftype	@"ET_EXEC"


//--------------------- .note.nv.tkinfo           --------------------------
	.section	.note.nv.tkinfo,"",@"SHT_NOTE"
	.sectionflags	@"SHF_NOTE_NV_TKINFO"
	.tkinfo
        /*0018*/ 	.word	0x00000002
        /*0030*/ 	.string	""
        /*0030*/ 	.string	"ptxas"
        /*0030*/ 	.string	"Cuda compilation tools, release 13.0, V13.0.88"
        /*0030*/ 	.string	"Build cuda_13.0.r13.0/compiler.36424714_0"
        /*0030*/ 	.string	"-arch sm_100a -m 64 "



//--------------------- .note.nv.cuinfo           --------------------------
	.section	.note.nv.cuinfo,"",@"SHT_NOTE"
	.sectionflags	@"SHF_NOTE_NV_CUINFO"
        /*0018*/ 	.short	0x0002
        /*001a*/ 	.short	0x0064
        /*001c*/ 	.short	0x0082
	.zero		2


//--------------------- .nv.info                  --------------------------
	.section	.nv.info,"",@"SHT_CUDA_INFO"
	.align	4


	//----- nvinfo : EIATTR_REGCOUNT
	.align		4
        /*0000*/ 	.byte	0x04, 0x2f
        /*0002*/ 	.short	(.L_19 - .L_18)
	.align		4
.L_18:
        /*0004*/ 	.word	index@(_ZN7cutlass13device_kernelINS_4gemm6kernel13GemmUniversalIN4cute5tupleIJiiiiEEENS1_10collective13CollectiveMmaINS1_35MainloopSm100TmaUmmaWarpSpecializedILi17ELi2ELi4ENS5_IJNS4_1CILi1EEESB_SB_EEEEENS5_IJNSA_ILi128EEENSA_ILi64EEESF_EEENS_12float_e4m3_tENS5_IJlSB_lEEESH_SI_NS4_8TiledMMAINS4_8MMA_AtomIJNS4_10MMA_TraitsINS4_19SM100_MMA_F8F6F4_SSEJSH_SH_fSE_SF_NS4_17integral_constantINS4_4UMMA5MajorELSP_0EEESQ_NSN_INSO_7ScaleInELSR_0EEESS_EEEEEENS4_6LayoutISC_NS5_IJNSA_ILi0EEESW_SW_EEEEENS5_IJNS4_10UnderscoreESZ_SZ_EEEEENS4_13SM90_TMA_LOADENS4_14ComposedLayoutINS4_7SwizzleILi2ELi4ELi3EEENS4_18smem_ptr_flag_bitsILi8EEENSV_INS5_IJNSA_ILi8EEESF_EEENS5_IJSF_SB_EEEEEEEvNS4_8identityES12_S1C_vS1D_EENS_8epilogue10collective18CollectiveEpilogueINS1F_23Sm100TmaWarpSpecializedILi1ELi1ELi64ELb0ELb0EEEJSG_NS5_IJNSV_ISE_SB_EENSV_ISF_SB_EEEEESH_SI_SH_SI_NS1F_6fusion15FusionCallbacksIS1J_NS1N_17LinCombPerRowBiasISH_fSH_SH_fLi16ELNS_15FloatRoundStyleE2EEESG_S1M_JEEENS4_5SM1004TMEM4LOAD26SM100_TMEM_LOAD_32dp32b64xES12_S1C_NS4_39AutoVectorizingCopyWithAssumedAlignmentILi128EEENS4_14SM90_TMA_STOREES1C_S1Y_S1Y_EEEvvEEEEvNT_6ParamsE)
        /*0008*/ 	.word	0x000000fe


	//----- nvinfo : EIATTR_FRAME_SIZE
	.align		4
.L_19:
        /*000c*/ 	.byte	0x04, 0x11
        /*000e*/ 	.short	(.L_21 - .L_20)
	.align		4
.L_20:
        /*0010*/ 	.word	index@($__internal_2_$__cuda_sm10x_tcgen05_guardrail_trap_unallocated_columns_being_dealloced)
        /*0014*/ 	.word	0x00000000


	//----- nvinfo : EIATTR_FRAME_SIZE
	.align		4
.L_21:
        /*0018*/ 	.byte	0x04, 0x11
        /*001a*/ 	.short	(.L_23 - .L_22)
	.align		4
.L_22:
        /*001c*/ 	.word	index@($__internal_1_$__cuda_sm10x_tcgen05_guardrail_trap_phase_invalid_during_alloc)
        /*0020*/ 	.word	0x00000000


	//----- nvinfo : EIATTR_FRAME_SIZE
	.align		4
.L_23:
        /*0024*/ 	.byte	0x04, 0x11
        /*0026*/ 	.short	(.L_25 - .L_24)
	.align		4
.L_24:
        /*0028*/ 	.word	index@($__internal_0_$__cuda_sm10x_tcgen05_guardrail_trap_col_being_dealloced_not_returned_by_alloc)
        /*002c*/ 	.word	0x00000000


	//----- nvinfo : EIATTR_FRAME_SIZE
	.align		4
.L_25:
        /*0030*/ 	.byte	0x04, 0x11
        /*0032*/ 	.short	(.L_27 - .L_26)
	.align		4
.L_26:
        /*0034*/ 	.word	index@(_ZN7cutlass13device_kernelINS_4gemm6kernel13GemmUniversalIN4cute5tupleIJiiiiEEENS1_10collective13CollectiveMmaINS1_35MainloopSm100TmaUmmaWarpSpecializedILi17ELi2ELi4ENS5_IJNS4_1CILi1EEESB_SB_EEEEENS5_IJNSA_ILi128EEENSA_ILi64EEESF_EEENS_12float_e4m3_tENS5_IJlSB_lEEESH_SI_NS4_8TiledMMAINS4_8MMA_AtomIJNS4_10MMA_TraitsINS4_19SM100_MMA_F8F6F4_SSEJSH_SH_fSE_SF_NS4_17integral_constantINS4_4UMMA5MajorELSP_0EEESQ_NSN_INSO_7ScaleInELSR_0EEESS_EEEEEENS4_6LayoutISC_NS5_IJNSA_ILi0EEESW_SW_EEEEENS5_IJNS4_10UnderscoreESZ_SZ_EEEEENS4_13SM90_TMA_LOADENS4_14ComposedLayoutINS4_7SwizzleILi2ELi4ELi3EEENS4_18smem_ptr_flag_bitsILi8EEENSV_INS5_IJNSA_ILi8EEESF_EEENS5_IJSF_SB_EEEEEEEvNS4_8identityES12_S1C_vS1D_EENS_8epilogue10collective18CollectiveEpilogueINS1F_23Sm100TmaWarpSpecializedILi1ELi1ELi64ELb0ELb0EEEJSG_NS5_IJNSV_ISE_SB_EENSV_ISF_SB_EEEEESH_SI_SH_SI_NS1F_6fusion15FusionCallbacksIS1J_NS1N_17LinCombPerRowBiasISH_fSH_SH_fLi16ELNS_15FloatRoundStyleE2EEESG_S1M_JEEENS4_5SM1004TMEM4LOAD26SM100_TMEM_LOAD_32dp32b64xES12_S1C_NS4_39AutoVectorizingCopyWithAssumedAlignmentILi128EEENS4_14SM90_TMA_STOREES1C_S1Y_S1Y_EEEvvEEEEvNT_6ParamsE)
        /*0038*/ 	.word	0x00000000


	//----- nvinfo : EIATTR_MIN_STACK_SIZE
	.align		4
.L_27:
        /*003c*/ 	.byte	0x04, 0x12
        /*003e*/ 	.short	(.L_29 - .L_28)
	.align		4
.L_28:
        /*0040*/ 	.word	index@(_ZN7cutlass13device_kernelINS_4gemm6kernel13GemmUniversalIN4cute5tupleIJiiiiEEENS1_10collective13CollectiveMmaINS1_35MainloopSm100TmaUmmaWarpSpecializedILi17ELi2ELi4ENS5_IJNS4_1CILi1EEESB_SB_EEEEENS5_IJNSA_ILi128EEENSA_ILi64EEESF_EEENS_12float_e4m3_tENS5_IJlSB_lEEESH_SI_NS4_8TiledMMAINS4_8MMA_AtomIJNS4_10MMA_TraitsINS4_19SM100_MMA_F8F6F4_SSEJSH_SH_fSE_SF_NS4_17integral_constantINS4_4UMMA5MajorELSP_0EEESQ_NSN_INSO_7ScaleInELSR_0EEESS_EEEEEENS4_6LayoutISC_NS5_IJNSA_ILi0EEESW_SW_EEEEENS5_IJNS4_10UnderscoreESZ_SZ_EEEEENS4_13SM90_TMA_LOADENS4_14ComposedLayoutINS4_7SwizzleILi2ELi4ELi3EEENS4_18smem_ptr_flag_bitsILi8EEENSV_INS5_IJNSA_ILi8EEESF_EEENS5_IJSF_SB_EEEEEEEvNS4_8identityES12_S1C_vS1D_EENS_8epilogue10collective18CollectiveEpilogueINS1F_23Sm100TmaWarpSpecializedILi1ELi1ELi64ELb0ELb0EEEJSG_NS5_IJNSV_ISE_SB_EENSV_ISF_SB_EEEEESH_SI_SH_SI_NS1F_6fusion15FusionCallbacksIS1J_NS1N_17LinCombPerRowBiasISH_fSH_SH_fLi16ELNS_15FloatRoundStyleE2EEESG_S1M_JEEENS4_5SM1004TMEM4LOAD26SM100_TMEM_LOAD_32dp32b64xES12_S1C_NS4_39AutoVectorizingCopyWithAssumedAlignmentILi128EEENS4_14SM90_TMA_STOREES1C_S1Y_S1Y_EEEvvEEEEvNT_6ParamsE)
        /*0044*/ 	.word	0x00000000
.L_29:


//--------------------- .nv.compat                --------------------------
	.section	.nv.compat,"",@"SHT_CUDA_COMPAT_INFO"
	.align	4
        /*0000*/ 	.byte	0x02, 0x09, 0x01, 0x00, 0x02, 0x02, 0x02, 0x00, 0x02, 0x05, 0x05, 0x00, 0x03, 0x07, 0x01, 0x01
        /*0010*/ 	.byte	0x02, 0x03, 0x01, 0x00, 0x02, 0x06, 0x01, 0x00, 0x04, 0x0b, 0x08, 0x00, 0x09, 0x00, 0x00, 0x00
        /*0020*/ 	.byte	0x00, 0x00, 0x00, 0x00


//--------------------- .nv.info._ZN7cutlass13device_kernelINS_4gemm6kernel13GemmUniversalIN4cute5tupleIJiiiiEEENS1_10collective13CollectiveMmaINS1_35MainloopSm100TmaUmmaWarpSpecializedILi17ELi2ELi4ENS5_IJNS4_1CILi1EEESB_SB_EEEEENS5_IJNSA_ILi128EEENSA_ILi64EEESF_EEENS_12float_e4m3_tENS5_IJlSB_lEEESH_SI_NS4_8TiledMMAINS4_8MMA_AtomIJNS4_10MMA_TraitsINS4_19SM100_MMA_F8F6F4_SSEJSH_SH_fSE_SF_NS4_17integral_constantINS4_4UMMA5MajorELSP_0EEESQ_NSN_INSO_7ScaleInELSR_0EEESS_EEEEEENS4_6LayoutISC_NS5_IJNSA_ILi0EEESW_SW_EEEEENS5_IJNS4_10UnderscoreESZ_SZ_EEEEENS4_13SM90_TMA_LOADENS4_14ComposedLayoutINS4_7SwizzleILi2ELi4ELi3EEENS4_18smem_ptr_flag_bitsILi8EEENSV_INS5_IJNSA_ILi8EEESF_EEENS5_IJSF_SB_EEEEEEEvNS4_8identityES12_S1C_vS1D_EENS_8epilogue10collective18CollectiveEpilogueINS1F_23Sm100TmaWarpSpecializedILi1ELi1ELi64ELb0ELb0EEEJSG_NS5_IJNSV_ISE_SB_EENSV_ISF_SB_EEEEESH_SI_SH_SI_NS1F_6fusion15FusionCallbacksIS1J_NS1N_17LinCombPerRowBiasISH_fSH_SH_fLi16ELNS_15FloatRoundStyleE2EEESG_S1M_JEEENS4_5SM1004TMEM4LOAD26SM100_TMEM_LOAD_32dp32b64xES12_S1C_NS4_39AutoVectorizingCopyWithAssumedAlignmentILi128EEENS4_14SM90_TMA_STOREES1C_S1Y_S1Y_EEEvvEEEEvNT_6ParamsE --------------------------
	.section	.nv.info._ZN7cutlass13device_kernelINS_4gemm6kernel13GemmUniversalIN4cute5tupleIJiiiiEEENS1_10collective13CollectiveMmaINS1_35MainloopSm100TmaUmmaWarpSpecializedILi17ELi2ELi4ENS5_IJNS4_1CILi1EEESB_SB_EEEEENS5_IJNSA_ILi128EEENSA_ILi64EEESF_EEENS_12float_e4m3_tENS5_IJlSB_lEEESH_SI_NS4_8TiledMMAINS4_8MMA_AtomIJNS4_10MMA_TraitsINS4_19SM100_MMA_F8F6F4_SSEJSH_SH_fSE_SF_NS4_17integral_constantINS4_4UMMA5MajorELSP_0EEESQ_NSN_INSO_7ScaleInELSR_0EEESS_EEEEEENS4_6LayoutISC_NS5_IJNSA_ILi0EEESW_SW_EEEEENS5_IJNS4_10UnderscoreESZ_SZ_EEEEENS4_13SM90_TMA_LOADENS4_14ComposedLayoutINS4_7SwizzleILi2ELi4ELi3EEENS4_18smem_ptr_flag_bitsILi8EEENSV_INS5_IJNSA_ILi8EEESF_EEENS5_IJSF_SB_EEEEEEEvNS4_8identityES12_S1C_vS1D_EENS_8epilogue10collective18CollectiveEpilogueINS1F_23Sm100TmaWarpSpecializedILi1ELi1ELi64ELb0ELb0EEEJSG_NS5_IJNSV_ISE_SB_EENSV_ISF_SB_EEEEESH_SI_SH_SI_NS1F_6fusion15FusionCallbacksIS1J_NS1N_17LinCombPerRowBiasISH_fSH_SH_fLi16ELNS_15FloatRoundStyleE2EEESG_S1M_JEEENS4_5SM1004TMEM4LOAD26SM100_TMEM_LOAD_32dp32b64xES12_S1C_NS4_39AutoVectorizingCopyWithAssumedAlignmentILi128EEENS4_14SM90_TMA_STOREES1C_S1Y_S1Y_EEEvvEEEEvNT_6ParamsE,"",@"SHT_CUDA_INFO"
	.sectionflags	@""
	.align	4


	//----- nvinfo : EIATTR_CUDA_API_VERSION
	.align		4
        /*0000*/ 	.byte	0x04, 0x37
        /*0002*/ 	.short	(.L_31 - .L_30)
.L_30:
        /*0004*/ 	.word	0x00000082


	//----- nvinfo : EIATTR_KPARAM_INFO
	.align		4
.L_31:
        /*0008*/ 	.byte	0x04, 0x17
        /*000a*/ 	.short	(.L_33 - .L_32)
.L_32:
        /*000c*/ 	.word	0x00000000
        /*0010*/ 	.short	0x0000
        /*0012*/ 	.short	0x0000
        /*0014*/ 	.byte	0x00, 0xf0, 0x01, 0x20


	//----- nvinfo : EIATTR_AT_ENTRY_FRAGMENTS
	.align		4
.L_33:
        /*0018*/ 	.byte	0x04, 0x4f
        /*001a*/ 	.short	(.L_35 - .L_34)


	//   ....[0]....
.L_34:
        /*001c*/ 	.word	0x00000006


	//----- nvinfo : EIATTR_RESERVED_SMEM_USED
	.align		4
.L_35:
        /*0020*/ 	.byte	0x01, 0x41
	.zero		2


	//----- nvinfo : EIATTR_SPARSE_MMA_MASK
	.align		4
        /*0024*/ 	.byte	0x03, 0x50
        /*0026*/ 	.short	0x0000


	//----- nvinfo : EIATTR_TCGEN05_1CTA_USED
	.align		4
        /*0028*/ 	.byte	0x01, 0x51
	.zero		2


	//----- nvinfo : EIATTR_MAXREG_COUNT
	.align		4
        /*002c*/ 	.byte	0x03, 0x1b
        /*002e*/ 	.short	0x00ff


	//----- nvinfo : EIATTR_NUM_BARRIERS
	.align		4
        /*0030*/ 	.byte	0x02, 0x4c
        /*0032*/ 	.byte	0x07
	.zero		1


	//----- nvinfo : EIATTR_EXTERNS
	.align		4
        /*0034*/ 	.byte	0x04, 0x0f
        /*0036*/ 	.short	(.L_37 - .L_36)


	//   ....[0]....
	.align		4
.L_36:
        /*0038*/ 	.word	index@(__assertfail)


	//----- nvinfo : EIATTR_MERCURY_ISA_VERSION
	.align		4
.L_37:
        /*003c*/ 	.byte	0x03, 0x5f
        /*003e*/ 	.short	0x0101


	//----- nvinfo : EIATTR_INT_WARP_WIDE_INSTR_OFFSETS
	.align		4
        /*0040*/ 	.byte	0x04, 0x31
        /*0042*/ 	.short	(.L_39 - .L_38)


	//   ....[0]....
.L_38:
        /*0044*/ 	.word	0x00001f50


	//   ....[1]....
        /*0048*/ 	.word	0x00004020


	//   ....[2]....
        /*004c*/ 	.word	0x00004040


	//   ....[3]....
        /*0050*/ 	.word	0x00004070


	//   ....[4]....
        /*0054*/ 	.word	0x00004a80


	//   ....[5]....
        /*0058*/ 	.word	0x00004b70


	//   ....[6]....
        /*005c*/ 	.word	0x00005ab0


	//----- nvinfo : EIATTR_COOP_GROUP_MASK_REGIDS
	.align		4
.L_39:
        /*0060*/ 	.byte	0x04, 0x29
        /*0062*/ 	.short	(.L_41 - .L_40)


	//   ....[0]....
.L_40:
        /*0064*/ 	.word	0xffffffff


	//   ....[1]....
        /*0068*/ 	.word	0xffffffff


	//   ....[2]....
        /*006c*/ 	.word	0xffffffff


	//   ....[3]....
        /*0070*/ 	.word	0xffffffff


	//   ....[4]....
        /*0074*/ 	.word	0xffffffff


	//   ....[5]....
        /*0078*/ 	.word	0xffffffff


	//   ....[6]....
        /*007c*/ 	.word	0xffffffff


	//   ....[7]....
        /*0080*/ 	.word	0xffffffff


	//   ....[8]....
        /*0084*/ 	.word	0xffffffff


	//   ....[9]....
        /*0088*/ 	.word	0xffffffff


	//   ....[10]....
        /*008c*/ 	.word	0xffffffff


	//   ....[11]....
        /*0090*/ 	.word	0xffffffff


	//   ....[12]....
        /*0094*/ 	.word	0xffffffff


	//----- nvinfo : EIATTR_COOP_GROUP_INSTR_OFFSETS
	.align		4
.L_41:
        /*0098*/ 	.byte	0x04, 0x28
        /*009a*/ 	.short	(.L_43 - .L_42)


	//   ....[0]....
.L_42:
        /*009c*/ 	.word	0x00000090


	//   ....[1]....
        /*00a0*/ 	.word	0x000004d0


	//   ....[2]....
        /*00a4*/ 	.word	0x00000810


	//   ....[3]....
        /*00a8*/ 	.word	0x00000950


	//   ....[4]....
        /*00ac*/ 	.word	0x00000a50


	//   ....[5]....
        /*00b0*/ 	.word	0x00000bc0


	//   ....[6]....
        /*00b4*/ 	.word	0x00000d60


	//   ....[7]....
        /*00b8*/ 	.word	0x00001e30


	//   ....[8]....
        /*00bc*/ 	.word	0x00003370


	//   ....[9]....
        /*00c0*/ 	.word	0x00003580


	//   ....[10]....
        /*00c4*/ 	.word	0x000035b0


	//   ....[11]....
        /*00c8*/ 	.word	0x00003f00


	//   ....[12]....
        /*00cc*/ 	.word	0x00004130


	//----- nvinfo : EIATTR_VRC_CTA_INIT_COUNT
	.align		4
.L_43:
        /*00d0*/ 	.byte	0x02, 0x4a
        /*00d2*/ 	.byte	0x80
	.zero		1


	//----- nvinfo : EIATTR_SYSCALL_OFFSETS
	.align		4
        /*00d4*/ 	.byte	0x04, 0x46
        /*00d6*/ 	.short	(.L_45 - .L_44)


	//   ....[0]....
.L_44:
        /*00d8*/ 	.word	0x000055f0


	//   ....[1]....
        /*00dc*/ 	.word	0x00005730


	//   ....[2]....
        /*00e0*/ 	.word	0x00006060


	//----- nvinfo : EIATTR_MBARRIER_INSTR_OFFSETS
	.align		4
.L_45:
        /*00e4*/ 	.byte	0x04, 0x39
        /*00e6*/ 	.short	(.L_47 - .L_46)


	//   ....[0]....
.L_46:
        /*00e8*/ 	.word	0x000005d0
        /*00ec*/ 	.word	0x000000ff
        /*00f0*/ 	.word	0x00000000
        /*00f4*/ 	.short	0x0100
        /*00f6*/ 	.byte	0x05
	.zero		1


	//   ....[1]....
        /*00f8*/ 	.word	0x000005e0
        /*00fc*/ 	.word	0x000000ff
        /*0100*/ 	.word	0x00000088
        /*0104*/ 	.short	0x0100
        /*0106*/ 	.byte	0x05
	.zero		1


	//   ....[2]....
        /*0108*/ 	.word	0x000005f0
        /*010c*/ 	.word	0x000000ff
        /*0110*/ 	.word	0x00000008
        /*0114*/ 	.short	0x0100
        /*0116*/ 	.byte	0x05
	.zero		1


	//   ....[3]....
        /*0118*/ 	.word	0x00000600
        /*011c*/ 	.word	0x000000ff
        /*0120*/ 	.word	0x00000090
        /*0124*/ 	.short	0x0100
        /*0126*/ 	.byte	0x05
	.zero		1


	//   ....[4]....
        /*0128*/ 	.word	0x00000610
        /*012c*/ 	.word	0x000000ff
        /*0130*/ 	.word	0x00000010
        /*0134*/ 	.short	0x0100
        /*0136*/ 	.byte	0x05
	.zero		1


	//   ....[5]....
        /*0138*/ 	.word	0x00000620
        /*013c*/ 	.word	0x000000ff
        /*0140*/ 	.word	0x00000098
        /*0144*/ 	.short	0x0100
        /*0146*/ 	.byte	0x05
	.zero		1


	//   ....[6]....
        /*0148*/ 	.word	0x00000630
        /*014c*/ 	.word	0x000000ff
        /*0150*/ 	.word	0x00000018
        /*0154*/ 	.short	0x0100
        /*0156*/ 	.byte	0x05
	.zero		1


	//   ....[7]....
        /*0158*/ 	.word	0x00000640
        /*015c*/ 	.word	0x000000ff
        /*0160*/ 	.word	0x000000a0
        /*0164*/ 	.short	0x0100
        /*0166*/ 	.byte	0x05
	.zero		1


	//   ....[8]....
        /*0168*/ 	.word	0x00000650
        /*016c*/ 	.word	0x000000ff
        /*0170*/ 	.word	0x00000020
        /*0174*/ 	.short	0x0100
        /*0176*/ 	.byte	0x05
	.zero		1


	//   ....[9]....
        /*0178*/ 	.word	0x00000660
        /*017c*/ 	.word	0x000000ff
        /*0180*/ 	.word	0x000000a8
        /*0184*/ 	.short	0x0100
        /*0186*/ 	.byte	0x05
	.zero		1


	//   ....[10]....
        /*0188*/ 	.word	0x00000670
        /*018c*/ 	.word	0x000000ff
        /*0190*/ 	.word	0x00000028
        /*0194*/ 	.short	0x0100
        /*0196*/ 	.byte	0x05
	.zero		1


	//   ....[11]....
        /*0198*/ 	.word	0x00000680
        /*019c*/ 	.word	0x000000ff
        /*01a0*/ 	.word	0x000000b0
        /*01a4*/ 	.short	0x0100
        /*01a6*/ 	.byte	0x05
	.zero		1


	//   ....[12]....
        /*01a8*/ 	.word	0x00000690
        /*01ac*/ 	.word	0x000000ff
        /*01b0*/ 	.word	0x00000030
        /*01b4*/ 	.short	0x0100
        /*01b6*/ 	.byte	0x05
	.zero		1


	//   ....[13]....
        /*01b8*/ 	.word	0x000006a0
        /*01bc*/ 	.word	0x000000ff
        /*01c0*/ 	.word	0x000000b8
        /*01c4*/ 	.short	0x0100
        /*01c6*/ 	.byte	0x05
	.zero		1


	//   ....[14]....
        /*01c8*/ 	.word	0x000006b0
        /*01cc*/ 	.word	0x000000ff
        /*01d0*/ 	.word	0x00000038
        /*01d4*/ 	.short	0x0100
        /*01d6*/ 	.byte	0x05
	.zero		1


	//   ....[15]....
        /*01d8*/ 	.word	0x000006c0
        /*01dc*/ 	.word	0x000000ff
        /*01e0*/ 	.word	0x000000c0
        /*01e4*/ 	.short	0x0100
        /*01e6*/ 	.byte	0x05
	.zero		1


	//   ....[16]....
        /*01e8*/ 	.word	0x000006d0
        /*01ec*/ 	.word	0x000000ff
        /*01f0*/ 	.word	0x00000040
        /*01f4*/ 	.short	0x0100
        /*01f6*/ 	.byte	0x05
	.zero		1


	//   ....[17]....
        /*01f8*/ 	.word	0x000006e0
        /*01fc*/ 	.word	0x000000ff
        /*0200*/ 	.word	0x000000c8
        /*0204*/ 	.short	0x0100
        /*0206*/ 	.byte	0x05
	.zero		1


	//   ....[18]....
        /*0208*/ 	.word	0x000006f0
        /*020c*/ 	.word	0x000000ff
        /*0210*/ 	.word	0x00000048
        /*0214*/ 	.short	0x0100
        /*0216*/ 	.byte	0x05
	.zero		1


	//   ....[19]....
        /*0218*/ 	.word	0x00000700
        /*021c*/ 	.word	0x000000ff
        /*0220*/ 	.word	0x000000d0
        /*0224*/ 	.short	0x0100
        /*0226*/ 	.byte	0x05
	.zero		1


	//   ....[20]....
        /*0228*/ 	.word	0x00000710
        /*022c*/ 	.word	0x000000ff
        /*0230*/ 	.word	0x00000050
        /*0234*/ 	.short	0x0100
        /*0236*/ 	.byte	0x05
	.zero		1


	//   ....[21]....
        /*0238*/ 	.word	0x00000720
        /*023c*/ 	.word	0x000000ff
        /*0240*/ 	.word	0x000000d8
        /*0244*/ 	.short	0x0100
        /*0246*/ 	.byte	0x05
	.zero		1


	//   ....[22]....
        /*0248*/ 	.word	0x00000730
        /*024c*/ 	.word	0x000000ff
        /*0250*/ 	.word	0x00000058
        /*0254*/ 	.short	0x0100
        /*0256*/ 	.byte	0x05
	.zero		1


	//   ....[23]....
        /*0258*/ 	.word	0x00000740
        /*025c*/ 	.word	0x000000ff
        /*0260*/ 	.word	0x000000e0
        /*0264*/ 	.short	0x0100
        /*0266*/ 	.byte	0x05
	.zero		1


	//   ....[24]....
        /*0268*/ 	.word	0x00000750
        /*026c*/ 	.word	0x000000ff
        /*0270*/ 	.word	0x00000060
        /*0274*/ 	.short	0x0100
        /*0276*/ 	.byte	0x05
	.zero		1


	//   ....[25]....
        /*0278*/ 	.word	0x00000760
        /*027c*/ 	.word	0x000000ff
        /*0280*/ 	.word	0x000000e8
        /*0284*/ 	.short	0x0100
        /*0286*/ 	.byte	0x05
	.zero		1


	//   ....[26]....
        /*0288*/ 	.word	0x00000770
        /*028c*/ 	.word	0x000000ff
        /*0290*/ 	.word	0x00000068
        /*0294*/ 	.short	0x0100
        /*0296*/ 	.byte	0x05
	.zero		1


	//   ....[27]....
        /*0298*/ 	.word	0x00000780
        /*029c*/ 	.word	0x000000ff
        /*02a0*/ 	.word	0x000000f0
        /*02a4*/ 	.short	0x0100
        /*02a6*/ 	.byte	0x05
	.zero		1


	//   ....[28]....
        /*02a8*/ 	.word	0x00000790
        /*02ac*/ 	.word	0x000000ff
        /*02b0*/ 	.word	0x00000070
        /*02b4*/ 	.short	0x0100
        /*02b6*/ 	.byte	0x05
	.zero		1


	//   ....[29]....
        /*02b8*/ 	.word	0x000007a0
        /*02bc*/ 	.word	0x000000ff
        /*02c0*/ 	.word	0x000000f8
        /*02c4*/ 	.short	0x0100
        /*02c6*/ 	.byte	0x05
	.zero		1


	//   ....[30]....
        /*02c8*/ 	.word	0x000007b0
        /*02cc*/ 	.word	0x000000ff
        /*02d0*/ 	.word	0x00000078
        /*02d4*/ 	.short	0x0100
        /*02d6*/ 	.byte	0x05
	.zero		1


	//   ....[31]....
        /*02d8*/ 	.word	0x000007c0
        /*02dc*/ 	.word	0x000000ff
        /*02e0*/ 	.word	0x00000100
        /*02e4*/ 	.short	0x0100
        /*02e6*/ 	.byte	0x05
	.zero		1


	//   ....[32]....
        /*02e8*/ 	.word	0x000007d0
        /*02ec*/ 	.word	0x000000ff
        /*02f0*/ 	.word	0x00000080
        /*02f4*/ 	.short	0x0100
        /*02f6*/ 	.byte	0x05
	.zero		1


	//   ....[33]....
        /*02f8*/ 	.word	0x000007e0
        /*02fc*/ 	.word	0x000000ff
        /*0300*/ 	.word	0x00000108
        /*0304*/ 	.short	0x0100
        /*0306*/ 	.byte	0x05
	.zero		1


	//   ....[34]....
        /*0308*/ 	.word	0x00000920
        /*030c*/ 	.word	0x000000ff
        /*0310*/ 	.word	0x00000110
        /*0314*/ 	.short	0x0100
        /*0316*/ 	.byte	0x06
	.zero		1


	//   ....[35]....
        /*0318*/ 	.word	0x00000930
        /*031c*/ 	.word	0x000000ff
        /*0320*/ 	.word	0x00000118
        /*0324*/ 	.short	0x0100
        /*0326*/ 	.byte	0x06
	.zero		1


	//   ....[36]....
        /*0328*/ 	.word	0x00000a20
        /*032c*/ 	.word	0x000000ff
        /*0330*/ 	.word	0x00000120
        /*0334*/ 	.short	0x0100
        /*0336*/ 	.byte	0x05
	.zero		1


	//   ....[37]....
        /*0338*/ 	.word	0x00000a30
        /*033c*/ 	.word	0x000000ff
        /*0340*/ 	.word	0x00000128
        /*0344*/ 	.short	0x0100
        /*0346*/ 	.byte	0x05
	.zero		1


	//   ....[38]....
        /*0348*/ 	.word	0x00000b70
        /*034c*/ 	.word	0x000000ff
        /*0350*/ 	.word	0x00000130
        /*0354*/ 	.short	0x0100
        /*0356*/ 	.byte	0x05
	.zero		1


	//   ....[39]....
        /*0358*/ 	.word	0x00000b80
        /*035c*/ 	.word	0x000000ff
        /*0360*/ 	.word	0x00000140
        /*0364*/ 	.short	0x0100
        /*0366*/ 	.byte	0x05
	.zero		1


	//   ....[40]....
        /*0368*/ 	.word	0x00000b90
        /*036c*/ 	.word	0x000000ff
        /*0370*/ 	.word	0x00000138
        /*0374*/ 	.short	0x0100
        /*0376*/ 	.byte	0x05
	.zero		1


	//   ....[41]....
        /*0378*/ 	.word	0x00000ba0
        /*037c*/ 	.word	0x000000ff
        /*0380*/ 	.word	0x00000148
        /*0384*/ 	.short	0x0100
        /*0386*/ 	.byte	0x05
	.zero		1


	//   ....[42]....
        /*0388*/ 	.word	0x00000cd0
        /*038c*/ 	.word	0x000000ff
        /*0390*/ 	.word	0x00000150
        /*0394*/ 	.short	0x0100
        /*0396*/ 	.byte	0x06
	.zero		1


	//   ....[43]....
        /*0398*/ 	.word	0x00000ce0
        /*039c*/ 	.word	0x000000ff
        /*03a0*/ 	.word	0x00000170
        /*03a4*/ 	.short	0x0100
        /*03a6*/ 	.byte	0x06
	.zero		1


	//   ....[44]....
        /*03a8*/ 	.word	0x00000cf0
        /*03ac*/ 	.word	0x000000ff
        /*03b0*/ 	.word	0x00000158
        /*03b4*/ 	.short	0x0100
        /*03b6*/ 	.byte	0x06
	.zero		1


	//   ....[45]....
        /*03b8*/ 	.word	0x00000d00
        /*03bc*/ 	.word	0x000000ff
        /*03c0*/ 	.word	0x00000178
        /*03c4*/ 	.short	0x0100
        /*03c6*/ 	.byte	0x06
	.zero		1


	//   ....[46]....
        /*03c8*/ 	.word	0x00000d10
        /*03cc*/ 	.word	0x000000ff
        /*03d0*/ 	.word	0x00000160
        /*03d4*/ 	.short	0x0100
        /*03d6*/ 	.byte	0x06
	.zero		1


	//   ....[47]....
        /*03d8*/ 	.word	0x00000d20
        /*03dc*/ 	.word	0x000000ff
        /*03e0*/ 	.word	0x00000180
        /*03e4*/ 	.short	0x0100
        /*03e6*/ 	.byte	0x06
	.zero		1


	//   ....[48]....
        /*03e8*/ 	.word	0x00000d30
        /*03ec*/ 	.word	0x000000ff
        /*03f0*/ 	.word	0x00000168
        /*03f4*/ 	.short	0x0100
        /*03f6*/ 	.byte	0x06
	.zero		1


	//   ....[49]....
        /*03f8*/ 	.word	0x00000d40
        /*03fc*/ 	.word	0x000000ff
        /*0400*/ 	.word	0x00000188
        /*0404*/ 	.short	0x0100
        /*0406*/ 	.byte	0x06
	.zero		1


	//   ....[50]....
        /*0408*/ 	.word	0x00000e30
        /*040c*/ 	.word	0x000000ff
        /*0410*/ 	.word	0x00000190
        /*0414*/ 	.short	0x0100
        /*0416*/ 	.byte	0x05
	.zero		1


	//   ....[51]....
        /*0418*/ 	.word	0x00000e40
        /*041c*/ 	.word	0x000000ff
        /*0420*/ 	.word	0x000001a0
        /*0424*/ 	.short	0x0100
        /*0426*/ 	.byte	0x05
	.zero		1


	//   ....[52]....
        /*0428*/ 	.word	0x00000e50
        /*042c*/ 	.word	0x000000ff
        /*0430*/ 	.word	0x00000198
        /*0434*/ 	.short	0x0100
        /*0436*/ 	.byte	0x05
	.zero		1


	//   ....[53]....
        /*0438*/ 	.word	0x00000e60
        /*043c*/ 	.word	0x000000ff
        /*0440*/ 	.word	0x000001a8
        /*0444*/ 	.short	0x0100
        /*0446*/ 	.byte	0x05
	.zero		1


	//   ....[54]....
        /*0448*/ 	.word	0x00001730
        /*044c*/ 	.word	0x00000003
        /*0450*/ 	.word	0x000001a0
        /*0454*/ 	.short	0x010a
        /*0456*/ 	.byte	0xff
	.zero		1


	//   ....[55]....
        /*0458*/ 	.word	0x00001760
        /*045c*/ 	.word	0x00000003
        /*0460*/ 	.word	0x00000190
        /*0464*/ 	.short	0x0101
        /*0466*/ 	.byte	0xff
	.zero		1


	//   ....[56]....
        /*0468*/ 	.word	0x00001830
        /*046c*/ 	.word	0x000000ff
        /*0470*/ 	.word	0x00000088
        /*0474*/ 	.short	0x010a
        /*0476*/ 	.byte	0x08
	.zero		1


	//   ....[57]....
        /*0478*/ 	.word	0x000018d0
        /*047c*/ 	.word	0x000000ff
        /*0480*/ 	.word	0x00000088
        /*0484*/ 	.short	0x010a
        /*0486*/ 	.byte	0x21
	.zero		1


	//   ....[58]....
        /*0488*/ 	.word	0x00001a20
        /*048c*/ 	.word	0x000000ff
        /*0490*/ 	.word	0x00000088
        /*0494*/ 	.short	0x010a
        /*0496*/ 	.byte	0x08
	.zero		1


	//   ....[59]....
        /*0498*/ 	.word	0x00001b30
        /*049c*/ 	.word	0x000000ff
        /*04a0*/ 	.word	0x00000128
        /*04a4*/ 	.short	0x0101
        /*04a6*/ 	.byte	0x04
	.zero		1


	//   ....[60]....
        /*04a8*/ 	.word	0x00001b50
        /*04ac*/ 	.word	0x000000ff
        /*04b0*/ 	.word	0x00000088
        /*04b4*/ 	.short	0x010a
        /*04b6*/ 	.byte	0x08
	.zero		1


	//   ....[61]....
        /*04b8*/ 	.word	0x00001bd0
        /*04bc*/ 	.word	0x000000ff
        /*04c0*/ 	.word	0x00000088
        /*04c4*/ 	.short	0x010a
        /*04c6*/ 	.byte	0x11
	.zero		1


	//   ....[62]....
        /*04c8*/ 	.word	0x00001d20
        /*04cc*/ 	.word	0x000000ff
        /*04d0*/ 	.word	0x00000088
        /*04d4*/ 	.short	0x010a
        /*04d6*/ 	.byte	0x08
	.zero		1


	//   ....[63]....
        /*04d8*/ 	.word	0x00001e60
        /*04dc*/ 	.word	0x00000002
        /*04e0*/ 	.word	0x00000130
        /*04e4*/ 	.short	0x010a
        /*04e6*/ 	.byte	0xff
	.zero		1


	//   ....[64]....
        /*04e8*/ 	.word	0x00001f20
        /*04ec*/ 	.word	0x00000002
        /*04f0*/ 	.word	0x00000000
        /*04f4*/ 	.short	0x0101
        /*04f6*/ 	.byte	0xff
	.zero		1


	//   ....[65]....
        /*04f8*/ 	.word	0x00002480
        /*04fc*/ 	.word	0x000000ff
        /*0500*/ 	.word	0x00000000
        /*0504*/ 	.short	0x010a
        /*0506*/ 	.byte	0x05
	.zero		1


	//   ....[66]....
        /*0508*/ 	.word	0x00002510
        /*050c*/ 	.word	0x000000ff
        /*0510*/ 	.word	0x00000000
        /*0514*/ 	.short	0x010a
        /*0516*/ 	.byte	0x05
	.zero		1


	//   ....[67]....
        /*0518*/ 	.word	0x000025a0
        /*051c*/ 	.word	0x000000ff
        /*0520*/ 	.word	0x00000000
        /*0524*/ 	.short	0x010a
        /*0526*/ 	.byte	0x05
	.zero		1


	//   ....[68]....
        /*0528*/ 	.word	0x00002630
        /*052c*/ 	.word	0x000000ff
        /*0530*/ 	.word	0x00000000
        /*0534*/ 	.short	0x010a
        /*0536*/ 	.byte	0x05
	.zero		1


	//   ....[69]....
        /*0538*/ 	.word	0x000026c0
        /*053c*/ 	.word	0x000000ff
        /*0540*/ 	.word	0x00000000
        /*0544*/ 	.short	0x010a
        /*0546*/ 	.byte	0x05
	.zero		1


	//   ....[70]....
        /*0548*/ 	.word	0x00002750
        /*054c*/ 	.word	0x000000ff
        /*0550*/ 	.word	0x00000000
        /*0554*/ 	.short	0x010a
        /*0556*/ 	.byte	0x05
	.zero		1


	//   ....[71]....
        /*0558*/ 	.word	0x000027e0
        /*055c*/ 	.word	0x000000ff
        /*0560*/ 	.word	0x00000000
        /*0564*/ 	.short	0x010a
        /*0566*/ 	.byte	0x05
	.zero		1


	//   ....[72]....
        /*0568*/ 	.word	0x00002870
        /*056c*/ 	.word	0x000000ff
        /*0570*/ 	.word	0x00000000
        /*0574*/ 	.short	0x010a
        /*0576*/ 	.byte	0x05
	.zero		1


	//   ....[73]....
        /*0578*/ 	.word	0x00002900
        /*057c*/ 	.word	0x000000ff
        /*0580*/ 	.word	0x00000000
        /*0584*/ 	.short	0x010a
        /*0586*/ 	.byte	0x05
	.zero		1


	//   ....[74]....
        /*0588*/ 	.word	0x00002990
        /*058c*/ 	.word	0x000000ff
        /*0590*/ 	.word	0x00000000
        /*0594*/ 	.short	0x010a
        /*0596*/ 	.byte	0x05
	.zero		1


	//   ....[75]....
        /*0598*/ 	.word	0x00002a20
        /*059c*/ 	.word	0x000000ff
        /*05a0*/ 	.word	0x00000000
        /*05a4*/ 	.short	0x010a
        /*05a6*/ 	.byte	0x05
	.zero		1


	//   ....[76]....
        /*05a8*/ 	.word	0x00002ab0
        /*05ac*/ 	.word	0x000000ff
        /*05b0*/ 	.word	0x00000000
        /*05b4*/ 	.short	0x010a
        /*05b6*/ 	.byte	0x05
	.zero		1


	//   ....[77]....
        /*05b8*/ 	.word	0x00002b40
        /*05bc*/ 	.word	0x000000ff
        /*05c0*/ 	.word	0x00000000
        /*05c4*/ 	.short	0x010a
        /*05c6*/ 	.byte	0x05
	.zero		1


	//   ....[78]....
        /*05c8*/ 	.word	0x00002bd0
        /*05cc*/ 	.word	0x000000ff
        /*05d0*/ 	.word	0x00000000
        /*05d4*/ 	.short	0x010a
        /*05d6*/ 	.byte	0x05
	.zero		1


	//   ....[79]....
        /*05d8*/ 	.word	0x00002c60
        /*05dc*/ 	.word	0x000000ff
        /*05e0*/ 	.word	0x00000000
        /*05e4*/ 	.short	0x010a
        /*05e6*/ 	.byte	0x05
	.zero		1


	//   ....[80]....
        /*05e8*/ 	.word	0x00002cf0
        /*05ec*/ 	.word	0x000000ff
        /*05f0*/ 	.word	0x00000000
        /*05f4*/ 	.short	0x010a
        /*05f6*/ 	.byte	0x05
	.zero		1


	//   ....[81]....
        /*05f8*/ 	.word	0x00002d90
        /*05fc*/ 	.word	0x00000000
        /*0600*/ 	.word	0x00000000
        /*0604*/ 	.short	0x010a
        /*0606*/ 	.byte	0xff
	.zero		1


	//   ....[82]....
        /*0608*/ 	.word	0x00002ec0
        /*060c*/ 	.word	0x00000000
        /*0610*/ 	.word	0x00000190
        /*0614*/ 	.short	0x010a
        /*0616*/ 	.byte	0xff
	.zero		1


	//   ....[83]....
        /*0618*/ 	.word	0x00002f30
        /*061c*/ 	.word	0x00000008
        /*0620*/ 	.word	0x00000000
        /*0624*/ 	.short	0x0101
        /*0626*/ 	.byte	0xff
	.zero		1


	//   ....[84]....
        /*0628*/ 	.word	0x00002f50
        /*062c*/ 	.word	0x000000ff
        /*0630*/ 	.word	0x00000140
        /*0634*/ 	.short	0x010a
        /*0636*/ 	.byte	0x05
	.zero		1


	//   ....[85]....
        /*0638*/ 	.word	0x00003070
        /*063c*/ 	.word	0x00000000
        /*0640*/ 	.word	0x00000130
        /*0644*/ 	.short	0x010a
        /*0646*/ 	.byte	0xff
	.zero		1


	//   ....[86]....
        /*0648*/ 	.word	0x00003170
        /*064c*/ 	.word	0x00000000
        /*0650*/ 	.word	0x00000000
        /*0654*/ 	.short	0x0101
        /*0656*/ 	.byte	0xff
	.zero		1


	//   ....[87]....
        /*0658*/ 	.word	0x00003200
        /*065c*/ 	.word	0x000000ff
        /*0660*/ 	.word	0x00000140
        /*0664*/ 	.short	0x0106
        /*0666*/ 	.byte	0x05
	.zero		1


	//   ....[88]....
        /*0668*/ 	.word	0x00003220
        /*066c*/ 	.word	0x000000ff
        /*0670*/ 	.word	0x00000140
        /*0674*/ 	.short	0x010a
        /*0676*/ 	.byte	0x05
	.zero		1


	//   ....[89]....
        /*0678*/ 	.word	0x000032b0
        /*067c*/ 	.word	0x000000ff
        /*0680*/ 	.word	0x00000140
        /*0684*/ 	.short	0x0106
        /*0686*/ 	.byte	0x04
	.zero		1


	//   ....[90]....
        /*0688*/ 	.word	0x000032f0
        /*068c*/ 	.word	0x00000000
        /*0690*/ 	.word	0x00000140
        /*0694*/ 	.short	0x010a
        /*0696*/ 	.byte	0xff
	.zero		1


	//   ....[91]....
        /*0698*/ 	.word	0x000037f0
        /*069c*/ 	.word	0x00000000
        /*06a0*/ 	.word	0x00000130
        /*06a4*/ 	.short	0x010a
        /*06a6*/ 	.byte	0xff
	.zero		1


	//   ....[92]....
        /*06a8*/ 	.word	0x00003900
        /*06ac*/ 	.word	0x00000003
        /*06b0*/ 	.word	0x00000000
        /*06b4*/ 	.short	0x0101
        /*06b6*/ 	.byte	0xff
	.zero		1


	//   ....[93]....
        /*06b8*/ 	.word	0x00003910
        /*06bc*/ 	.word	0x000000ff
        /*06c0*/ 	.word	0x00000000
        /*06c4*/ 	.short	0x010a
        /*06c6*/ 	.byte	0x04
	.zero		1


	//   ....[94]....
        /*06c8*/ 	.word	0x00003930
        /*06cc*/ 	.word	0x000000ff
        /*06d0*/ 	.word	0x00000170
        /*06d4*/ 	.short	0x010a
        /*06d6*/ 	.byte	0x08
	.zero		1


	//   ....[95]....
        /*06d8*/ 	.word	0x00003a00
        /*06dc*/ 	.word	0x000000ff
        /*06e0*/ 	.word	0x00000000
        /*06e4*/ 	.short	0x010a
        /*06e6*/ 	.byte	0x07
	.zero		1


	//   ....[96]....
        /*06e8*/ 	.word	0x00003b40
        /*06ec*/ 	.word	0x000000ff
        /*06f0*/ 	.word	0x00000000
        /*06f4*/ 	.short	0x010a
        /*06f6*/ 	.byte	0x04
	.zero		1


	//   ....[97]....
        /*06f8*/ 	.word	0x00003d30
        /*06fc*/ 	.word	0x000000ff
        /*0700*/ 	.word	0x00000000
        /*0704*/ 	.short	0x010a
        /*0706*/ 	.byte	0x05
	.zero		1


	//   ....[98]....
        /*0708*/ 	.word	0x00003dc0
        /*070c*/ 	.word	0x000000ff
        /*0710*/ 	.word	0x00000000
        /*0714*/ 	.short	0x010a
        /*0716*/ 	.byte	0x05
	.zero		1


	//   ....[99]....
        /*0718*/ 	.word	0x00003e50
        /*071c*/ 	.word	0x000000ff
        /*0720*/ 	.word	0x00000000
        /*0724*/ 	.short	0x010a
        /*0726*/ 	.byte	0x05
	.zero		1


	//   ....[100]....
        /*0728*/ 	.word	0x00003ee0
        /*072c*/ 	.word	0x000000ff
        /*0730*/ 	.word	0x00000000
        /*0734*/ 	.short	0x010a
        /*0736*/ 	.byte	0x07
	.zero		1


	//   ....[101]....
        /*0738*/ 	.word	0x00004320
        /*073c*/ 	.word	0x00000000
        /*0740*/ 	.word	0x00000130
        /*0744*/ 	.short	0x010a
        /*0746*/ 	.byte	0xff
	.zero		1


	//   ....[102]....
        /*0748*/ 	.word	0x00004410
        /*074c*/ 	.word	0x00000000
        /*0750*/ 	.word	0x00000000
        /*0754*/ 	.short	0x0101
        /*0756*/ 	.byte	0xff
	.zero		1


	//   ....[103]....
        /*0758*/ 	.word	0x00004730
        /*075c*/ 	.word	0x000000ff
        /*0760*/ 	.word	0x00000128
        /*0764*/ 	.short	0x010a
        /*0766*/ 	.byte	0x06
	.zero		1


	//   ....[104]....
        /*0768*/ 	.word	0x000048b0
        /*076c*/ 	.word	0x000000ff
        /*0770*/ 	.word	0x00000118
        /*0774*/ 	.short	0x010a
        /*0776*/ 	.byte	0x06
	.zero		1


	//   ....[105]....
        /*0778*/ 	.word	0x00004be0
        /*077c*/ 	.word	0x000000ff
        /*0780*/ 	.word	0x00000110
        /*0784*/ 	.short	0x010b
        /*0786*/ 	.byte	0x06
	.zero		1


	//   ....[106]....
        /*0788*/ 	.word	0x00004c00
        /*078c*/ 	.word	0x000000ff
        /*0790*/ 	.word	0x00000000
        /*0794*/ 	.short	0x0101
        /*0796*/ 	.byte	0x25
	.zero		1


	//   ....[107]....
        /*0798*/ 	.word	0x00004c40
        /*079c*/ 	.word	0x00000000
        /*07a0*/ 	.word	0x00000118
        /*07a4*/ 	.short	0x010a
        /*07a6*/ 	.byte	0xff
	.zero		1


	//   ....[108]....
        /*07a8*/ 	.word	0x00004fc0
        /*07ac*/ 	.word	0x00000000
        /*07b0*/ 	.word	0x00000130
        /*07b4*/ 	.short	0x010a
        /*07b6*/ 	.byte	0xff
	.zero		1


	//   ....[109]....
        /*07b8*/ 	.word	0x000050d0
        /*07bc*/ 	.word	0x00000000
        /*07c0*/ 	.word	0x00000000
        /*07c4*/ 	.short	0x0101
        /*07c6*/ 	.byte	0xff
	.zero		1


	//   ....[110]....
        /*07c8*/ 	.word	0x00005b70
        /*07cc*/ 	.word	0x000000ff
        /*07d0*/ 	.word	0x00000110
        /*07d4*/ 	.short	0x010a
        /*07d6*/ 	.byte	0x31
	.zero		1


	//   ....[111]....
        /*07d8*/ 	.word	0x00005c50
        /*07dc*/ 	.word	0x000000d8
        /*07e0*/ 	.word	0x00000150
        /*07e4*/ 	.short	0x010a
        /*07e6*/ 	.byte	0xff
	.zero		1


	//   ....[112]....
        /*07e8*/ 	.word	0x00005de0
        /*07ec*/ 	.word	0x000000ff
        /*07f0*/ 	.word	0x00000110
        /*07f4*/ 	.short	0x010a
        /*07f6*/ 	.byte	0x31
	.zero		1


	//   ....[113]....
        /*07f8*/ 	.word	0x00005ee0
        /*07fc*/ 	.word	0x000000ff
        /*0800*/ 	.word	0x00000000
        /*0804*/ 	.short	0x0101
        /*0806*/ 	.byte	0x04
	.zero		1


	//   ....[114]....
        /*0808*/ 	.word	0x00005f40
        /*080c*/ 	.word	0x000000d8
        /*0810*/ 	.word	0x00000150
        /*0814*/ 	.short	0x010a
        /*0816*/ 	.byte	0xff
	.zero		1


	//   ....[115]....
        /*0818*/ 	.word	0x00006530
        /*081c*/ 	.word	0x000000ff
        /*0820*/ 	.word	0x00000000
        /*0824*/ 	.short	0x0101
        /*0826*/ 	.byte	0x05
	.zero		1


	//   ....[116]....
        /*0828*/ 	.word	0x00007380
        /*082c*/ 	.word	0x00000003
        /*0830*/ 	.word	0x000001a0
        /*0834*/ 	.short	0x010a
        /*0836*/ 	.byte	0xff
	.zero		1


	//   ....[117]....
        /*0838*/ 	.word	0x000073e0
        /*083c*/ 	.word	0x00000002
        /*0840*/ 	.word	0x00000088
        /*0844*/ 	.short	0x010a
        /*0846*/ 	.byte	0xff
	.zero		1


	//   ....[118]....
        /*0848*/ 	.word	0x00007440
        /*084c*/ 	.word	0x00000002
        /*0850*/ 	.word	0x00000088
        /*0854*/ 	.short	0x010a
        /*0856*/ 	.byte	0xff
	.zero		1


	//   ....[119]....
        /*0858*/ 	.word	0x00007490
        /*085c*/ 	.word	0x00000002
        /*0860*/ 	.word	0x00000130
        /*0864*/ 	.short	0x010a
        /*0866*/ 	.byte	0xff
	.zero		1


	//   ....[120]....
        /*0868*/ 	.word	0x000074f0
        /*086c*/ 	.word	0x00000000
        /*0870*/ 	.word	0x00000000
        /*0874*/ 	.short	0x010a
        /*0876*/ 	.byte	0xff
	.zero		1


	//   ....[121]....
        /*0878*/ 	.word	0x00007550
        /*087c*/ 	.word	0x00000000
        /*0880*/ 	.word	0x00000000
        /*0884*/ 	.short	0x010a
        /*0886*/ 	.byte	0xff
	.zero		1


	//   ....[122]....
        /*0888*/ 	.word	0x000075b0
        /*088c*/ 	.word	0x00000000
        /*0890*/ 	.word	0x00000000
        /*0894*/ 	.short	0x010a
        /*0896*/ 	.byte	0xff
	.zero		1


	//   ....[123]....
        /*0898*/ 	.word	0x00007610
        /*089c*/ 	.word	0x00000000
        /*08a0*/ 	.word	0x00000000
        /*08a4*/ 	.short	0x010a
        /*08a6*/ 	.byte	0xff
	.zero		1


	//   ....[124]....
        /*08a8*/ 	.word	0x00007670
        /*08ac*/ 	.word	0x00000000
        /*08b0*/ 	.word	0x00000000
        /*08b4*/ 	.short	0x010a
        /*08b6*/ 	.byte	0xff
	.zero		1


	//   ....[125]....
        /*08b8*/ 	.word	0x000076d0
        /*08bc*/ 	.word	0x00000000
        /*08c0*/ 	.word	0x00000000
        /*08c4*/ 	.short	0x010a
        /*08c6*/ 	.byte	0xff
	.zero		1


	//   ....[126]....
        /*08c8*/ 	.word	0x00007730
        /*08cc*/ 	.word	0x00000000
        /*08d0*/ 	.word	0x00000000
        /*08d4*/ 	.short	0x010a
        /*08d6*/ 	.byte	0xff
	.zero		1


	//   ....[127]....
        /*08d8*/ 	.word	0x00007790
        /*08dc*/ 	.word	0x00000000
        /*08e0*/ 	.word	0x00000000
        /*08e4*/ 	.short	0x010a
        /*08e6*/ 	.byte	0xff
	.zero		1


	//   ....[128]....
        /*08e8*/ 	.word	0x000077f0
        /*08ec*/ 	.word	0x00000000
        /*08f0*/ 	.word	0x00000000
        /*08f4*/ 	.short	0x010a
        /*08f6*/ 	.byte	0xff
	.zero		1


	//   ....[129]....
        /*08f8*/ 	.word	0x00007850
        /*08fc*/ 	.word	0x00000000
        /*0900*/ 	.word	0x00000000
        /*0904*/ 	.short	0x010a
        /*0906*/ 	.byte	0xff
	.zero		1


	//   ....[130]....
        /*0908*/ 	.word	0x000078b0
        /*090c*/ 	.word	0x00000000
        /*0910*/ 	.word	0x00000000
        /*0914*/ 	.short	0x010a
        /*0916*/ 	.byte	0xff
	.zero		1


	//   ....[131]....
        /*0918*/ 	.word	0x00007910
        /*091c*/ 	.word	0x00000000
        /*0920*/ 	.word	0x00000000
        /*0924*/ 	.short	0x010a
        /*0926*/ 	.byte	0xff
	.zero		1


	//   ....[132]....
        /*0928*/ 	.word	0x00007970
        /*092c*/ 	.word	0x00000000
        /*0930*/ 	.word	0x00000000
        /*0934*/ 	.short	0x010a
        /*0936*/ 	.byte	0xff
	.zero		1


	//   ....[133]....
        /*0938*/ 	.word	0x000079d0
        /*093c*/ 	.word	0x00000000
        /*0940*/ 	.word	0x00000000
        /*0944*/ 	.short	0x010a
        /*0946*/ 	.byte	0xff
	.zero		1


	//   ....[134]....
        /*0948*/ 	.word	0x00007a30
        /*094c*/ 	.word	0x00000000
        /*0950*/ 	.word	0x00000000
        /*0954*/ 	.short	0x010a
        /*0956*/ 	.byte	0xff
	.zero		1


	//   ....[135]....
        /*0958*/ 	.word	0x00007a90
        /*095c*/ 	.word	0x00000000
        /*0960*/ 	.word	0x00000000
        /*0964*/ 	.short	0x010a
        /*0966*/ 	.byte	0xff
	.zero		1


	//   ....[136]....
        /*0968*/ 	.word	0x00007ae0
        /*096c*/ 	.word	0x00000000
        /*0970*/ 	.word	0x00000190
        /*0974*/ 	.short	0x010a
        /*0976*/ 	.byte	0xff
	.zero		1


	//   ....[137]....
        /*0978*/ 	.word	0x00007b40
        /*097c*/ 	.word	0x00000000
        /*0980*/ 	.word	0x00000140
        /*0984*/ 	.short	0x010a
        /*0986*/ 	.byte	0xff
	.zero		1


	//   ....[138]....
        /*0988*/ 	.word	0x00007b90
        /*098c*/ 	.word	0x00000000
        /*0990*/ 	.word	0x00000130
        /*0994*/ 	.short	0x010a
        /*0996*/ 	.byte	0xff
	.zero		1


	//   ....[139]....
        /*0998*/ 	.word	0x00007bf0
        /*099c*/ 	.word	0x00000000
        /*09a0*/ 	.word	0x00000140
        /*09a4*/ 	.short	0x010a
        /*09a6*/ 	.byte	0xff
	.zero		1


	//   ....[140]....
        /*09a8*/ 	.word	0x00007c40
        /*09ac*/ 	.word	0x00000000
        /*09b0*/ 	.word	0x00000130
        /*09b4*/ 	.short	0x010a
        /*09b6*/ 	.byte	0xff
	.zero		1


	//   ....[141]....
        /*09b8*/ 	.word	0x00007ca0
        /*09bc*/ 	.word	0x00000003
        /*09c0*/ 	.word	0x00000170
        /*09c4*/ 	.short	0x010a
        /*09c6*/ 	.byte	0xff
	.zero		1


	//   ....[142]....
        /*09c8*/ 	.word	0x00007d00
        /*09cc*/ 	.word	0x00000000
        /*09d0*/ 	.word	0x00000000
        /*09d4*/ 	.short	0x010a
        /*09d6*/ 	.byte	0xff
	.zero		1


	//   ....[143]....
        /*09d8*/ 	.word	0x00007d60
        /*09dc*/ 	.word	0x00000000
        /*09e0*/ 	.word	0x00000000
        /*09e4*/ 	.short	0x010a
        /*09e6*/ 	.byte	0xff
	.zero		1


	//   ....[144]....
        /*09e8*/ 	.word	0x00007dc0
        /*09ec*/ 	.word	0x00000000
        /*09f0*/ 	.word	0x00000000
        /*09f4*/ 	.short	0x010a
        /*09f6*/ 	.byte	0xff
	.zero		1


	//   ....[145]....
        /*09f8*/ 	.word	0x00007e20
        /*09fc*/ 	.word	0x00000000
        /*0a00*/ 	.word	0x00000000
        /*0a04*/ 	.short	0x010a
        /*0a06*/ 	.byte	0xff
	.zero		1


	//   ....[146]....
        /*0a08*/ 	.word	0x00007e80
        /*0a0c*/ 	.word	0x00000000
        /*0a10*/ 	.word	0x00000000
        /*0a14*/ 	.short	0x010a
        /*0a16*/ 	.byte	0xff
	.zero		1


	//   ....[147]....
        /*0a18*/ 	.word	0x00007ed0
        /*0a1c*/ 	.word	0x00000000
        /*0a20*/ 	.word	0x00000130
        /*0a24*/ 	.short	0x010a
        /*0a26*/ 	.byte	0xff
	.zero		1


	//   ....[148]....
        /*0a28*/ 	.word	0x00007f30
        /*0a2c*/ 	.word	0x00000000
        /*0a30*/ 	.word	0x00000128
        /*0a34*/ 	.short	0x010a
        /*0a36*/ 	.byte	0xff
	.zero		1


	//   ....[149]....
        /*0a38*/ 	.word	0x00007f90
        /*0a3c*/ 	.word	0x00000003
        /*0a40*/ 	.word	0x00000118
        /*0a44*/ 	.short	0x010a
        /*0a46*/ 	.byte	0xff
	.zero		1


	//   ....[150]....
        /*0a48*/ 	.word	0x00007fe0
        /*0a4c*/ 	.word	0x00000000
        /*0a50*/ 	.word	0x00000130
        /*0a54*/ 	.short	0x010a
        /*0a56*/ 	.byte	0xff
	.zero		1


	//   ....[151]....
        /*0a58*/ 	.word	0x00008040
        /*0a5c*/ 	.word	0x00000000
        /*0a60*/ 	.word	0x00000110
        /*0a64*/ 	.short	0x010a
        /*0a66*/ 	.byte	0xff
	.zero		1


	//   ....[152]....
        /*0a68*/ 	.word	0x00008090
        /*0a6c*/ 	.word	0x000000d8
        /*0a70*/ 	.word	0x00000150
        /*0a74*/ 	.short	0x010a
        /*0a76*/ 	.byte	0xff
	.zero		1


	//----- nvinfo : EIATTR_NUM_MBARRIERS
	.align		4
.L_47:
        /*0a78*/ 	.byte	0x03, 0x38
        /*0a7a*/ 	.short	0x0036


	//----- nvinfo : EIATTR_EXIT_INSTR_OFFSETS
	.align		4
        /*0a7c*/ 	.byte	0x04, 0x1c
        /*0a7e*/ 	.short	(.L_49 - .L_48)


	//   ....[0]....
.L_48:
        /*0a80*/ 	.word	0x00002dc0


	//   ....[1]....
        /*0a84*/ 	.word	0x000032c0


	//   ....[2]....
        /*0a88*/ 	.word	0x00003320


	//   ....[3]....
        /*0a8c*/ 	.word	0x00004140


	//   ....[4]....
        /*0a90*/ 	.word	0x00004c70


	//   ....[5]....
        /*0a94*/ 	.word	0x00004cb0


	//   ....[6]....
        /*0a98*/ 	.word	0x00007370


	//----- nvinfo : EIATTR_MAX_THREADS
	.align		4
.L_49:
        /*0a9c*/ 	.byte	0x04, 0x05
        /*0a9e*/ 	.short	(.L_51 - .L_50)
.L_50:
        /*0aa0*/ 	.word	0x00000100
        /*0aa4*/ 	.word	0x00000001
        /*0aa8*/ 	.word	0x00000001


	//----- nvinfo : EIATTR_CRS_STACK_SIZE
	.align		4
.L_51:
        /*0aac*/ 	.byte	0x04, 0x1e
        /*0aae*/ 	.short	(.L_53 - .L_52)
.L_52:
        /*0ab0*/ 	.word	0x00000000


	//----- nvinfo : EIATTR_CBANK_PARAM_SIZE
	.align		4
.L_53:
        /*0ab4*/ 	.byte	0x03, 0x19
        /*0ab6*/ 	.short	0x0800


	//----- nvinfo : EIATTR_PARAM_CBANK
	.align		4
        /*0ab8*/ 	.byte	0x04, 0x0a
        /*0aba*/ 	.short	(.L_55 - .L_54)
	.align		4
.L_54:
        /*0abc*/ 	.word	index@(.nv.constant0._ZN7cutlass13device_kernelINS_4gemm6kernel13GemmUniversalIN4cute5tupleIJiiiiEEENS1_10collective13CollectiveMmaINS1_35MainloopSm100TmaUmmaWarpSpecializedILi17ELi2ELi4ENS5_IJNS4_1CILi1EEESB_SB_EEEEENS5_IJNSA_ILi128EEENSA_ILi64EEESF_EEENS_12float_e4m3_tENS5_IJlSB_lEEESH_SI_NS4_8TiledMMAINS4_8MMA_AtomIJNS4_10MMA_TraitsINS4_19SM100_MMA_F8F6F4_SSEJSH_SH_fSE_SF_NS4_17integral_constantINS4_4UMMA5MajorELSP_0EEESQ_NSN_INSO_7ScaleInELSR_0EEESS_EEEEEENS4_6LayoutISC_NS5_IJNSA_ILi0EEESW_SW_EEEEENS5_IJNS4_10UnderscoreESZ_SZ_EEEEENS4_13SM90_TMA_LOADENS4_14ComposedLayoutINS4_7SwizzleILi2ELi4ELi3EEENS4_18smem_ptr_flag_bitsILi8EEENSV_INS5_IJNSA_ILi8EEESF_EEENS5_IJSF_SB_EEEEEEEvNS4_8identityES12_S1C_vS1D_EENS_8epilogue10collective18CollectiveEpilogueINS1F_23Sm100TmaWarpSpecializedILi1ELi1ELi64ELb0ELb0EEEJSG_NS5_IJNSV_ISE_SB_EENSV_ISF_SB_EEEEESH_SI_SH_SI_NS1F_6fusion15FusionCallbacksIS1J_NS1N_17LinCombPerRowBiasISH_fSH_SH_fLi16ELNS_15FloatRoundStyleE2EEESG_S1M_JEEENS4_5SM1004TMEM4LOAD26SM100_TMEM_LOAD_32dp32b64xES12_S1C_NS4_39AutoVectorizingCopyWithAssumedAlignmentILi128EEENS4_14SM90_TMA_STOREES1C_S1Y_S1Y_EEEvvEEEEvNT_6ParamsE)
        /*0ac0*/ 	.short	0x0380
        /*0ac2*/ 	.short	0x0800


	//----- nvinfo : EIATTR_SW_WAR
	.align		4
.L_55:
        /*0ac4*/ 	.byte	0x04, 0x36
        /*0ac6*/ 	.short	(.L_57 - .L_56)
.L_56:
        /*0ac8*/ 	.word	0x00000008
.L_57:


//--------------------- .nv.callgraph             --------------------------
	.section	.nv.callgraph,"",@"SHT_CUDA_CALLGRAPH"
	.align	4
	.sectionentsize	8
	.align		4
        /*0000*/ 	.word	0x00000000
	.align		4
        /*0004*/ 	.word	0xffffffff
	.align		4
        /*0008*/ 	.word	index@(_ZN7cutlass13device_kernelINS_4gemm6kernel13GemmUniversalIN4cute5tupleIJiiiiEEENS1_10collective13CollectiveMmaINS1_35MainloopSm100TmaUmmaWarpSpecializedILi17ELi2ELi4ENS5_IJNS4_1CILi1EEESB_SB_EEEEENS5_IJNSA_ILi128EEENSA_ILi64EEESF_EEENS_12float_e4m3_tENS5_IJlSB_lEEESH_SI_NS4_8TiledMMAINS4_8MMA_AtomIJNS4_10MMA_TraitsINS4_19SM100_MMA_F8F6F4_SSEJSH_SH_fSE_SF_NS4_17integral_constantINS4_4UMMA5MajorELSP_0EEESQ_NSN_INSO_7ScaleInELSR_0EEESS_EEEEEENS4_6LayoutISC_NS5_IJNSA_ILi0EEESW_SW_EEEEENS5_IJNS4_10UnderscoreESZ_SZ_EEEEENS4_13SM90_TMA_LOADENS4_14ComposedLayoutINS4_7SwizzleILi2ELi4ELi3EEENS4_18smem_ptr_flag_bitsILi8EEENSV_INS5_IJNSA_ILi8EEESF_EEENS5_IJSF_SB_EEEEEEEvNS4_8identityES12_S1C_vS1D_EENS_8epilogue10collective18CollectiveEpilogueINS1F_23Sm100TmaWarpSpecializedILi1ELi1ELi64ELb0ELb0EEEJSG_NS5_IJNSV_ISE_SB_EENSV_ISF_SB_EEEEESH_SI_SH_SI_NS1F_6fusion15FusionCallbacksIS1J_NS1N_17LinCombPerRowBiasISH_fSH_SH_fLi16ELNS_15FloatRoundStyleE2EEESG_S1M_JEEENS4_5SM1004TMEM4LOAD26SM100_TMEM_LOAD_32dp32b64xES12_S1C_NS4_39AutoVectorizingCopyWithAssumedAlignmentILi128EEENS4_14SM90_TMA_STOREES1C_S1Y_S1Y_EEEvvEEEEvNT_6ParamsE)
	.align		4
        /*000c*/ 	.word	index@(__assertfail)
	.align		4
        /*0010*/ 	.word	0x00000000
	.align		4
        /*0014*/ 	.word	0xfffffffe
	.align		4
        /*0018*/ 	.word	0x00000000
	.align		4
        /*001c*/ 	.word	0xfffffffd
	.align		4
        /*0020*/ 	.word	0x00000000
	.align		4
        /*0024*/ 	.word	0xfffffffc


//--------------------- .nv.constant4             --------------------------
	.section	.nv.constant4,"a",@progbits
	.align	8
	.align		8
.nv.constant4:
        /*0000*/ 	.dword	__assertfail
	.align		8
        /*0008*/ 	.dword	__unnamed_1
	.align		8
        /*0010*/ 	.dword	__unnamed_2
	.align		8
        /*0018*/ 	.dword	_ZN39_INTERNAL_fccbc649_4_k_cu_faa24b32_26884cuda3std3__45__cpo5beginE
	.align		8
        /*0020*/ 	.dword	_ZN39_INTERNAL_fccbc649_4_k_cu_faa24b32_26884cuda3std3__45__cpo3endE
	.align		8
        /*0028*/ 	.dword	_ZN39_INTERNAL_fccbc649_4_k_cu_faa24b32_26884cuda3std3__45__cpo6cbeginE
	.align		8
        /*0030*/ 	.dword	_ZN39_INTERNAL_fccbc649_4_k_cu_faa24b32_26884cuda3std3__45__cpo4cendE
	.align		8
        /*0038*/ 	.dword	_ZN39_INTERNAL_fccbc649_4_k_cu_faa24b32_26884cuda3std3__441_GLOBAL__N__fccbc649_4_k_cu_faa24b32_26886ignoreE
	.align		8
        /*0040*/ 	.dword	_ZN39_INTERNAL_fccbc649_4_k_cu_faa24b32_26884cuda3std3__419piecewise_constructE
	.align		8
        /*0048*/ 	.dword	_ZN39_INTERNAL_fccbc649_4_k_cu_faa24b32_26884cuda3std3__48in_placeE
	.align		8
        /*0050*/ 	.dword	_ZN39_INTERNAL_fccbc649_4_k_cu_faa24b32_26884cuda3std6ranges3__45__cpo4swapE
	.align		8
        /*0058*/ 	.dword	_ZN39_INTERNAL_fccbc649_4_k_cu_faa24b32_26884cuda3std6ranges3__45__cpo9iter_moveE
	.align		8
        /*0060*/ 	.dword	_ZN39_INTERNAL_fccbc649_4_k_cu_faa24b32_26884cute7productE
	.align		8
        /*0068*/ 	.dword	_ZN39_INTERNAL_fccbc649_4_k_cu_faa24b32_26884cute1_E
	.align		8
        /*0070*/ 	.dword	$str$25
	.align		8
        /*0078*/ 	.dword	$str$26
	.align		8
        /*0080*/ 	.dword	$str$27
	.align		8
        /*0088*/ 	.dword	$str$28


//--------------------- .text._ZN7cutlass13device_kernelINS_4gemm6kernel13GemmUniversalIN4cute5tupleIJiiiiEEENS1_10collective13CollectiveMmaINS1_35MainloopSm100TmaUmmaWarpSpecializedILi17ELi2ELi4ENS5_IJNS4_1CILi1EEESB_SB_EEEEENS5_IJNSA_ILi128EEENSA_ILi64EEESF_EEENS_12float_e4m3_tENS5_IJlSB_lEEESH_SI_NS4_8TiledMMAINS4_8MMA_AtomIJNS4_10MMA_TraitsINS4_19SM100_MMA_F8F6F4_SSEJSH_SH_fSE_SF_NS4_17integral_constantINS4_4UMMA5MajorELSP_0EEESQ_NSN_INSO_7ScaleInELSR_0EEESS_EEEEEENS4_6LayoutISC_NS5_IJNSA_ILi0EEESW_SW_EEEEENS5_IJNS4_10UnderscoreESZ_SZ_EEEEENS4_13SM90_TMA_LOADENS4_14ComposedLayoutINS4_7SwizzleILi2ELi4ELi3EEENS4_18smem_ptr_flag_bitsILi8EEENSV_INS5_IJNSA_ILi8EEESF_EEENS5_IJSF_SB_EEEEEEEvNS4_8identityES12_S1C_vS1D_EENS_8epilogue10collective18CollectiveEpilogueINS1F_23Sm100TmaWarpSpecializedILi1ELi1ELi64ELb0ELb0EEEJSG_NS5_IJNSV_ISE_SB_EENSV_ISF_SB_EEEEESH_SI_SH_SI_NS1F_6fusion15FusionCallbacksIS1J_NS1N_17LinCombPerRowBiasISH_fSH_SH_fLi16ELNS_15FloatRoundStyleE2EEESG_S1M_JEEENS4_5SM1004TMEM4LOAD26SM100_TMEM_LOAD_32dp32b64xES12_S1C_NS4_39AutoVectorizingCopyWithAssumedAlignmentILi128EEENS4_14SM90_TMA_STOREES1C_S1Y_S1Y_EEEvvEEEEvNT_6ParamsE --------------------------
	.section	.text._ZN7cutlass13device_kernelINS_4gemm6kernel13GemmUniversalIN4cute5tupleIJiiiiEEENS1_10collective13CollectiveMmaINS1_35MainloopSm100TmaUmmaWarpSpecializedILi17ELi2ELi4ENS5_IJNS4_1CILi1EEESB_SB_EEEEENS5_IJNSA_ILi128EEENSA_ILi64EEESF_EEENS_12float_e4m3_tENS5_IJlSB_lEEESH_SI_NS4_8TiledMMAINS4_8MMA_AtomIJNS4_10MMA_TraitsINS4_19SM100_MMA_F8F6F4_SSEJSH_SH_fSE_SF_NS4_17integral_constantINS4_4UMMA5MajorELSP_0EEESQ_NSN_INSO_7ScaleInELSR_0EEESS_EEEEEENS4_6LayoutISC_NS5_IJNSA_ILi0EEESW_SW_EEEEENS5_IJNS4_10UnderscoreESZ_SZ_EEEEENS4_13SM90_TMA_LOADENS4_14ComposedLayoutINS4_7SwizzleILi2ELi4ELi3EEENS4_18smem_ptr_flag_bitsILi8EEENSV_INS5_IJNSA_ILi8EEESF_EEENS5_IJSF_SB_EEEEEEEvNS4_8identityES12_S1C_vS1D_EENS_8epilogue10collective18CollectiveEpilogueINS1F_23Sm100TmaWarpSpecializedILi1ELi1ELi64ELb0ELb0EEEJSG_NS5_IJNSV_ISE_SB_EENSV_ISF_SB_EEEEESH_SI_SH_SI_NS1F_6fusion15FusionCallbacksIS1J_NS1N_17LinCombPerRowBiasISH_fSH_SH_fLi16ELNS_15FloatRoundStyleE2EEESG_S1M_JEEENS4_5SM1004TMEM4LOAD26SM100_TMEM_LOAD_32dp32b64xES12_S1C_NS4_39AutoVectorizingCopyWithAssumedAlignmentILi128EEENS4_14SM90_TMA_STOREES1C_S1Y_S1Y_EEEvvEEEEvNT_6ParamsE,"ax",@progbits
	.align	128
.text._ZN7cutlass13device_kernelINS_4gemm6kernel13GemmUniversalIN4cute5tupleIJiiiiEEENS1_10collective13CollectiveMmaINS1_35MainloopSm100TmaUmmaWarpSpecializedILi17ELi2ELi4ENS5_IJNS4_1CILi1EEESB_SB_EEEEENS5_IJNSA_ILi128EEENSA_ILi64EEESF_EEENS_12float_e4m3_tENS5_IJlSB_lEEESH_SI_NS4_8TiledMMAINS4_8MMA_AtomIJNS4_10MMA_TraitsINS4_19SM100_MMA_F8F6F4_SSEJSH_SH_fSE_SF_NS4_17integral_constantINS4_4UMMA5MajorELSP_0EEESQ_NSN_INSO_7ScaleInELSR_0EEESS_EEEEEENS4_6LayoutISC_NS5_IJNSA_ILi0EEESW_SW_EEEEENS5_IJNS4_10UnderscoreESZ_SZ_EEEEENS4_13SM90_TMA_LOADENS4_14ComposedLayoutINS4_7SwizzleILi2ELi4ELi3EEENS4_18smem_ptr_flag_bitsILi8EEENSV_INS5_IJNSA_ILi8EEESF_EEENS5_IJSF_SB_EEEEEEEvNS4_8identityES12_S1C_vS1D_EENS_8epilogue10collective18CollectiveEpilogueINS1F_23Sm100TmaWarpSpecializedILi1ELi1ELi64ELb0ELb0EEEJSG_NS5_IJNSV_ISE_SB_EENSV_ISF_SB_EEEEESH_SI_SH_SI_NS1F_6fusion15FusionCallbacksIS1J_NS1N_17LinCombPerRowBiasISH_fSH_SH_fLi16ELNS_15FloatRoundStyleE2EEESG_S1M_JEEENS4_5SM1004TMEM4LOAD26SM100_TMEM_LOAD_32dp32b64xES12_S1C_NS4_39AutoVectorizingCopyWithAssumedAlignmentILi128EEENS4_14SM90_TMA_STOREES1C_S1Y_S1Y_EEEvvEEEEvNT_6ParamsE:
        .type           _ZN7cutlass13device_kernelINS_4gemm6kernel13GemmUniversalIN4cute5tupleIJiiiiEEENS1_10collective13CollectiveMmaINS1_35MainloopSm100TmaUmmaWarpSpecializedILi17ELi2ELi4ENS5_IJNS4_1CILi1EEESB_SB_EEEEENS5_IJNSA_ILi128EEENSA_ILi64EEESF_EEENS_12float_e4m3_tENS5_IJlSB_lEEESH_SI_NS4_8TiledMMAINS4_8MMA_AtomIJNS4_10MMA_TraitsINS4_19SM100_MMA_F8F6F4_SSEJSH_SH_fSE_SF_NS4_17integral_constantINS4_4UMMA5MajorELSP_0EEESQ_NSN_INSO_7ScaleInELSR_0EEESS_EEEEEENS4_6LayoutISC_NS5_IJNSA_ILi0EEESW_SW_EEEEENS5_IJNS4_10UnderscoreESZ_SZ_EEEEENS4_13SM90_TMA_LOADENS4_14ComposedLayoutINS4_7SwizzleILi2ELi4ELi3EEENS4_18smem_ptr_flag_bitsILi8EEENSV_INS5_IJNSA_ILi8EEESF_EEENS5_IJSF_SB_EEEEEEEvNS4_8identityES12_S1C_vS1D_EENS_8epilogue10collective18CollectiveEpilogueINS1F_23Sm100TmaWarpSpecializedILi1ELi1ELi64ELb0ELb0EEEJSG_NS5_IJNSV_ISE_SB_EENSV_ISF_SB_EEEEESH_SI_SH_SI_NS1F_6fusion15FusionCallbacksIS1J_NS1N_17LinCombPerRowBiasISH_fSH_SH_fLi16ELNS_15FloatRoundStyleE2EEESG_S1M_JEEENS4_5SM1004TMEM4LOAD26SM100_TMEM_LOAD_32dp32b64xES12_S1C_NS4_39AutoVectorizingCopyWithAssumedAlignmentILi128EEENS4_14SM90_TMA_STOREES1C_S1Y_S1Y_EEEvvEEEEvNT_6ParamsE,@function
        .size           _ZN7cutlass13device_kernelINS_4gemm6kernel13GemmUniversalIN4cute5tupleIJiiiiEEENS1_10collective13CollectiveMmaINS1_35MainloopSm100TmaUmmaWarpSpecializedILi17ELi2ELi4ENS5_IJNS4_1CILi1EEESB_SB_EEEEENS5_IJNSA_ILi128EEENSA_ILi64EEESF_EEENS_12float_e4m3_tENS5_IJlSB_lEEESH_SI_NS4_8TiledMMAINS4_8MMA_AtomIJNS4_10MMA_TraitsINS4_19SM100_MMA_F8F6F4_SSEJSH_SH_fSE_SF_NS4_17integral_constantINS4_4UMMA5MajorELSP_0EEESQ_NSN_INSO_7ScaleInELSR_0EEESS_EEEEEENS4_6LayoutISC_NS5_IJNSA_ILi0EEESW_SW_EEEEENS5_IJNS4_10UnderscoreESZ_SZ_EEEEENS4_13SM90_TMA_LOADENS4_14ComposedLayoutINS4_7SwizzleILi2ELi4ELi3EEENS4_18smem_ptr_flag_bitsILi8EEENSV_INS5_IJNSA_ILi8EEESF_EEENS5_IJSF_SB_EEEEEEEvNS4_8identityES12_S1C_vS1D_EENS_8epilogue10collective18CollectiveEpilogueINS1F_23Sm100TmaWarpSpecializedILi1ELi1ELi64ELb0ELb0EEEJSG_NS5_IJNSV_ISE_SB_EENSV_ISF_SB_EEEEESH_SI_SH_SI_NS1F_6fusion15FusionCallbacksIS1J_NS1N_17LinCombPerRowBiasISH_fSH_SH_fLi16ELNS_15FloatRoundStyleE2EEESG_S1M_JEEENS4_5SM1004TMEM4LOAD26SM100_TMEM_LOAD_32dp32b64xES12_S1C_NS4_39AutoVectorizingCopyWithAssumedAlignmentILi128EEENS4_14SM90_TMA_STOREES1C_S1Y_S1Y_EEEvvEEEEvNT_6ParamsE,(.L_x_169 - _ZN7cutlass13device_kernelINS_4gemm6kernel13GemmUniversalIN4cute5tupleIJiiiiEEENS1_10collective13CollectiveMmaINS1_35MainloopSm100TmaUmmaWarpSpecializedILi17ELi2ELi4ENS5_IJNS4_1CILi1EEESB_SB_EEEEENS5_IJNSA_ILi128EEENSA_ILi64EEESF_EEENS_12float_e4m3_tENS5_IJlSB_lEEESH_SI_NS4_8TiledMMAINS4_8MMA_AtomIJNS4_10MMA_TraitsINS4_19SM100_MMA_F8F6F4_SSEJSH_SH_fSE_SF_NS4_17integral_constantINS4_4UMMA5MajorELSP_0EEESQ_NSN_INSO_7ScaleInELSR_0EEESS_EEEEEENS4_6LayoutISC_NS5_IJNSA_ILi0EEESW_SW_EEEEENS5_IJNS4_10UnderscoreESZ_SZ_EEEEENS4_13SM90_TMA_LOADENS4_14ComposedLayoutINS4_7SwizzleILi2ELi4ELi3EEENS4_18smem_ptr_flag_bitsILi8EEENSV_INS5_IJNSA_ILi8EEESF_EEENS5_IJSF_SB_EEEEEEEvNS4_8identityES12_S1C_vS1D_EENS_8epilogue10collective18CollectiveEpilogueINS1F_23Sm100TmaWarpSpecializedILi1ELi1ELi64ELb0ELb0EEEJSG_NS5_IJNSV_ISE_SB_EENSV_ISF_SB_EEEEESH_SI_SH_SI_NS1F_6fusion15FusionCallbacksIS1J_NS1N_17LinCombPerRowBiasISH_fSH_SH_fLi16ELNS_15FloatRoundStyleE2EEESG_S1M_JEEENS4_5SM1004TMEM4LOAD26SM100_TMEM_LOAD_32dp32b64xES12_S1C_NS4_39AutoVectorizingCopyWithAssumedAlignmentILi128EEENS4_14SM90_TMA_STOREES1C_S1Y_S1Y_EEEvvEEEEvNT_6ParamsE)
        .other          _ZN7cutlass13device_kernelINS_4gemm6kernel13GemmUniversalIN4cute5tupleIJiiiiEEENS1_10collective13CollectiveMmaINS1_35MainloopSm100TmaUmmaWarpSpecializedILi17ELi2ELi4ENS5_IJNS4_1CILi1EEESB_SB_EEEEENS5_IJNSA_ILi128EEENSA_ILi64EEESF_EEENS_12float_e4m3_tENS5_IJlSB_lEEESH_SI_NS4_8TiledMMAINS4_8MMA_AtomIJNS4_10MMA_TraitsINS4_19SM100_MMA_F8F6F4_SSEJSH_SH_fSE_SF_NS4_17integral_constantINS4_4UMMA5MajorELSP_0EEESQ_NSN_INSO_7ScaleInELSR_0EEESS_EEEEEENS4_6LayoutISC_NS5_IJNSA_ILi0EEESW_SW_EEEEENS5_IJNS4_10UnderscoreESZ_SZ_EEEEENS4_13SM90_TMA_LOADENS4_14ComposedLayoutINS4_7SwizzleILi2ELi4ELi3EEENS4_18smem_ptr_flag_bitsILi8EEENSV_INS5_IJNSA_ILi8EEESF_EEENS5_IJSF_SB_EEEEEEEvNS4_8identityES12_S1C_vS1D_EENS_8epilogue10collective18CollectiveEpilogueINS1F_23Sm100TmaWarpSpecializedILi1ELi1ELi64ELb0ELb0EEEJSG_NS5_IJNSV_ISE_SB_EENSV_ISF_SB_EEEEESH_SI_SH_SI_NS1F_6fusion15FusionCallbacksIS1J_NS1N_17LinCombPerRowBiasISH_fSH_SH_fLi16ELNS_15FloatRoundStyleE2EEESG_S1M_JEEENS4_5SM1004TMEM4LOAD26SM100_TMEM_LOAD_32dp32b64xES12_S1C_NS4_39AutoVectorizingCopyWithAssumedAlignmentILi128EEENS4_14SM90_TMA_STOREES1C_S1Y_S1Y_EEEvvEEEEvNT_6ParamsE,@"STO_CUDA_ENTRY STV_DEFAULT"
_ZN7cutlass13device_kernelINS_4gemm6kernel13GemmUniversalIN4cute5tupleIJiiiiEEENS1_10collective13CollectiveMmaINS1_35MainloopSm100TmaUmmaWarpSpecializedILi17ELi2ELi4ENS5_IJNS4_1CILi1EEESB_SB_EEEEENS5_IJNSA_ILi128EEENSA_ILi64EEESF_EEENS_12float_e4m3_tENS5_IJlSB_lEEESH_SI_NS4_8TiledMMAINS4_8MMA_AtomIJNS4_10MMA_TraitsINS4_19SM100_MMA_F8F6F4_SSEJSH_SH_fSE_SF_NS4_17integral_constantINS4_4UMMA5MajorELSP_0EEESQ_NSN_INSO_7ScaleInELSR_0EEESS_EEEEEENS4_6LayoutISC_NS5_IJNSA_ILi0EEESW_SW_EEEEENS5_IJNS4_10UnderscoreESZ_SZ_EEEEENS4_13SM90_TMA_LOADENS4_14ComposedLayoutINS4_7SwizzleILi2ELi4ELi3EEENS4_18smem_ptr_flag_bitsILi8EEENSV_INS5_IJNSA_ILi8EEESF_EEENS5_IJSF_SB_EEEEEEEvNS4_8identityES12_S1C_vS1D_EENS_8epilogue10collective18CollectiveEpilogueINS1F_23Sm100TmaWarpSpecializedILi1ELi1ELi64ELb0ELb0EEEJSG_NS5_IJNSV_ISE_SB_EENSV_ISF_SB_EEEEESH_SI_SH_SI_NS1F_6fusion15FusionCallbacksIS1J_NS1N_17LinCombPerRowBiasISH_fSH_SH_fLi16ELNS_15FloatRoundStyleE2EEESG_S1M_JEEENS4_5SM1004TMEM4LOAD26SM100_TMEM_LOAD_32dp32b64xES12_S1C_NS4_39AutoVectorizingCopyWithAssumedAlignmentILi128EEENS4_14SM90_TMA_STOREES1C_S1Y_S1Y_EEEvvEEEEvNT_6ParamsE:
[----:B------:R-:W1:Y:S01]  /*0000*/  LDC R1, c[0x0][0x37c] ;  /* 0x0000df00ff017b82 */ /* 0x000e620000000800 */
[----:B------:R-:W2:Y:S01]  /*0010*/  S2R R0, SR_TID.X ;  /* 0x0000000000007919 */ /* 0x000ea20000002100 */
[----:B------:R-:W3:Y:S01]  /*0020*/  LDCU.64 UR4, c[0x0][0x890] ;  /* 0x00011200ff0477ac */ /* 0x000ee20008000a00 */
[----:B------:R-:W-:Y:S02]  /*0030*/  PRMT R215, RZ, 0x7610, R215 ;  /* 0x00007610ffd77816 */ /* 0x000fe400000000d7 */
[----:B------:R-:W-:Y:S01]  /*0040*/  ELECT P5, URZ, PT ;  /* 0x0000000000ff782f */ /* 0x000fe200038a0000 */
[----:B------:R-:W4:Y:S01]  /*0050*/  LDCU.64 UR46, c[0x0][0x358] ;  /* 0x00006b00ff2e77ac */ /* 0x000f220008000a00 */
[----:B---3--:R-:W-:-:S04]  /*0060*/  UISETP.NE.U32.AND UP0, UPT, UR4, URZ, UPT ;  /* 0x000000ff0400728c */ /* 0x008fc8000bf05070 */
[----:B------:R-:W-:Y:S01]  /*0070*/  UISETP.NE.AND.EX UP0, UPT, UR5, URZ, UPT, UP0 ;  /* 0x000000ff0500728c */ /* 0x000fe2000bf05300 */
[----:B--2---:R-:W-:-:S05]  /*0080*/  SHF.R.U32.HI R225, RZ, 0x5, R0 ;  /* 0x00000005ffe17819 */ /* 0x004fca0000011600 */
[----:B------:R-:W2:Y:S02]  /*0090*/  SHFL.IDX PT, R2, R225, RZ, 0x1f ;  /* 0x00001fffe1027589 */ /* 0x000ea400000e0000 */
[----:B--2---:R-:W-:Y:S01]  /*00a0*/  R2UR UR8, R2 ;  /* 0x00000000020872ca */ /* 0x004fe200000e0000 */
[----:B-1--4-:R-:W-:-:S14]  /*00b0*/  BRA.U UP0, `(.L_x_0) ;  /* 0x00000001002c7547 */ /* 0x012fdc000b800000 */
[----:B------:R-:W1:Y:S02]  /*00c0*/  LDCU.64 UR6, c[0x0][0x888] ;  /* 0x00011100ff0677ac */ /* 0x000e640008000a00 */
[----:B-1----:R-:W-:-:S04]  /*00d0*/  UISETP.NE.U32.AND UP0, UPT, UR6, URZ, UPT ;  /* 0x000000ff0600728c */ /* 0x002fc8000bf05070 */
[----:B------:R-:W-:-:S09]  /*00e0*/  UISETP.NE.AND.EX UP0, UPT, UR7, URZ, UPT, UP0 ;  /* 0x000000ff0700728c */ /* 0x000fd2000bf05300 */
[----:B------:R-:W-:Y:S05]  /*00f0*/  BRA.U !UP0, `(.L_x_1) ;  /* 0x0000000108107547 */ /* 0x000fea000b800000 */
[----:B------:R-:W1:Y:S02]  /*0100*/  LDC.64 R2, c[0x0][0x888] ;  /* 0x00022200ff027b82 */ /* 0x000e640000000a00 */
[----:B-1----:R1:W5:Y:S01]  /*0110*/  LDG.E R141, desc[UR46][R2.64] ;  /* 0x0000002e028d7981 */ /* 0x002362000c1e1900 */
[----:B------:R-:W-:Y:S01]  /*0120*/  HFMA2 R215, -RZ, RZ, 0, 5.9604644775390625e-08 ;  /* 0x00000001ffd77431 */ /* 0x000fe200000001ff */
[----:B------:R-:W-:Y:S05]  /*0130*/  BRA `(.L_x_0) ;  /* 0x00000000000c7947 */ /* 0x000fea0003800000 */
.L_x_1:
[----:B------:R-:W1:Y:S01]  /*0140*/  LDCU UR6, c[0x0][0x880] ;  /* 0x00011000ff0677ac */ /* 0x000e620008000800 */
[----:B------:R-:W-:Y:S01]  /*0150*/  HFMA2 R215, -RZ, RZ, 0, 5.9604644775390625e-08 ;  /* 0x00000001ffd77431 */ /* 0x000fe200000001ff */
[----:B-1----:R-:W-:-:S07]  /*0160*/  MOV R141, UR6 ;  /* 0x00000006008d7c02 */ /* 0x002fce0008000f00 */
.L_x_0:
[----:B------:R-:W2:Y:S02]  /*0170*/  LDCU.64 UR6, c[0x0][0x8b0] ;  /* 0x00011600ff0677ac */ /* 0x000ea40008000a00 */
[----:B--2---:R-:W-:-:S04]  /*0180*/  UISETP.NE.U32.AND UP0, UPT, UR6, URZ, UPT ;  /* 0x000000ff0600728c */ /* 0x004fc8000bf05070 */
[----:B------:R-:W-:-:S09]  /*0190*/  UISETP.NE.AND.EX UP0, UPT, UR7, URZ, UPT, UP0 ;  /* 0x000000ff0700728c */ /* 0x000fd2000bf05300 */
[----:B------:R-:W-:Y:S05]  /*01a0*/  BRA.U UP0, `(.L_x_2) ;  /* 0x0000000100247547 */ /* 0x000fea000b800000 */
[----:B------:R-:W2:Y:S02]  /*01b0*/  LDCU.64 UR6, c[0x0][0x8a8] ;  /* 0x00011500ff0677ac */ /* 0x000ea40008000a00 */
[----:B--2---:R-:W-:-:S04]  /*01c0*/  UISETP.NE.U32.AND UP0, UPT, UR6, URZ, UPT ;  /* 0x000000ff0600728c */ /* 0x004fc8000bf05070 */
[----:B------:R-:W-:-:S09]  /*01d0*/  UISETP.NE.AND.EX UP0, UPT, UR7, URZ, UPT, UP0 ;  /* 0x000000ff0700728c */ /* 0x000fd2000bf05300 */
[----:B------:R-:W-:Y:S05]  /*01e0*/  BRA.U !UP0, `(.L_x_3) ;  /* 0x00000001080c7547 */ /* 0x000fea000b800000 */
[----:B-1----:R-:W1:Y:S02]  /*01f0*/  LDC.64 R2, c[0x0][0x8a8] ;  /* 0x00022a00ff027b82 */ /* 0x002e640000000a00 */
[----:B-1----:R2:W5:Y:S01]  /*0200*/  LDG.E R139, desc[UR46][R2.64] ;  /* 0x0000002e028b7981 */ /* 0x002562000c1e1900 */
[----:B------:R-:W-:Y:S05]  /*0210*/  BRA `(.L_x_2) ;  /* 0x0000000000087947 */ /* 0x000fea0003800000 */
.L_x_3:
[----:B------:R-:W2:Y:S02]  /*0220*/  LDCU UR6, c[0x0][0x8a0] ;  /* 0x00011400ff0677ac */ /* 0x000ea40008000800 */
[----:B--2---:R-:W-:Y:S02]  /*0230*/  MOV R139, UR6 ;  /* 0x00000006008b7c02 */ /* 0x004fe40008000f00 */
.L_x_2:
[----:B------:R-:W-:Y:S01]  /*0240*/  IMAD.U32 R8, RZ, RZ, UR8 ;  /* 0x00000008ff087e24 */ /* 0x000fe2000f8e00ff */
[----:B------:R-:W-:Y:S04]  /*0250*/  BSSY.RECONVERGENT B0, `(.L_x_4) ;  /* 0x000000c000007945 */ /* 0x000fe80003800200 */
[C---:B------:R-:W-:Y:S02]  /*0260*/  ISETP.NE.OR P1, PT, R8.reuse, 0x1, !P5 ;  /* 0x000000010800780c */ /* 0x040fe40006f25670 */
[----:B------:R-:W-:-:S11]  /*0270*/  ISETP.NE.OR P0, PT, R8, 0x3, !P5 ;  /* 0x000000030800780c */ /* 0x000fd60006f05670 */
[----:B------:R-:W-:Y:S05]  /*0280*/  @P1 BRA `(.L_x_5) ;  /* 0x0000000000201947 */ /* 0x000fea0003800000 */
[----:B------:R-:W3:Y:S02]  /*0290*/  LDCU.64 UR6, c[0x0][0x348] ;  /* 0x00006900ff0677ac */ /* 0x000ee40008000a00 */
[----:B---3--:R-:W-:Y:S02]  /*02a0*/  UIADD3 UR10, UP1, UPT, UR6, 0x80, URZ ;  /* 0x00000080060a7890 */ /* 0x008fe4000ff3e0ff */
[----:B------:R-:W-:Y:S02]  /*02b0*/  UIADD3 UR6, UP0, UPT, UR6, 0x180, URZ ;  /* 0x0000018006067890 */ /* 0x000fe4000ff1e0ff */
[----:B------:R-:W-:Y:S02]  /*02c0*/  UIADD3.X UR11, UPT, UPT, URZ, UR7, URZ, UP1, !UPT ;  /* 0x00000007ff0b7290 */ /* 0x000fe40008ffe4ff */
[----:B------:R-:W-:-:S07]  /*02d0*/  UIADD3.X UR7, UPT, UPT, URZ, UR7, URZ, UP0, !UPT ;  /* 0x00000007ff077290 */ /* 0x000fce00087fe4ff */
[----:B------:R3:W-:Y:S02]  /*02e0*/  UTMACCTL.PF [UR10] ;  /* 0x000000000a0079b9 */ /* 0x0007e40008040000 */
[----:B------:R3:W-:Y:S02]  /*02f0*/  UTMACCTL.PF [UR6] ;  /* 0x00000000060079b9 */ /* 0x0007e40008040000 */
[----:B---3--:R-:W-:Y:S01]  /*0300*/  NOP ;  /* 0x0000000000007918 */ /* 0x008fe20000000000 */
.L_x_5:
[----:B------:R-:W-:Y:S05]  /*0310*/  BSYNC.RECONVERGENT B0 ;  /* 0x0000000000007941 */ /* 0x000fea0003800200 */
.L_x_4:
[----:B------:R-:W-:Y:S04]  /*0320*/  BSSY.RECONVERGENT B0, `(.L_x_6) ;  /* 0x000000a000007945 */ /* 0x000fe80003800200 */
        /* <DEDUP_REMOVED lines=9> */
.L_x_7:
[----:B------:R-:W-:Y:S05]  /*03c0*/  BSYNC.RECONVERGENT B0 ;  /* 0x0000000000007941 */ /* 0x000fea0003800200 */
.L_x_6:
[----:B------:R-:W3:Y:S01]  /*03d0*/  LDCU.64 UR6, c[0x0][0x888] ;  /* 0x00011100ff0677ac */ /* 0x000ee20008000a00 */
[----:B------:R-:W-:Y:S02]  /*03e0*/  UISETP.EQ.U32.AND UP1, UPT, UR4, URZ, UPT ;  /* 0x000000ff0400728c */ /* 0x000fe4000bf22070 */
[----:B------:R-:W-:Y:S02]  /*03f0*/  UPLOP3.LUT UP2, UPT, UPT, UPT, UPT, 0x80, 0x8 ;  /* 0x000000000008789c */ /* 0x000fe40003f4f070 */
[----:B---3--:R-:W-:-:S04]  /*0400*/  UISETP.NE.U32.AND UP0, UPT, UR6, URZ, UPT ;  /* 0x000000ff0600728c */ /* 0x008fc8000bf05070 */
[----:B------:R-:W-:-:S04]  /*0410*/  UISETP.NE.AND.EX UP0, UPT, UR7, URZ, UPT, UP0 ;  /* 0x000000ff0700728c */ /* 0x000fc8000bf05300 */
[----:B------:R-:W-:-:S04]  /*0420*/  UISETP.EQ.OR.EX UP3, UPT, UR5, URZ, !UP0, UP1 ;  /* 0x000000ff0500728c */ /* 0x000fc8000c762710 */
[----:B------:R-:W-:-:S05]  /*0430*/  UP2UR UR51, UPR, URZ, 0x8 ;  /* 0x00000008ff337883 */ /* 0x000fca0008000000 */
[----:B------:R-:W-:Y:S07]  /*0440*/  BRA.U !UP3, `(.L_x_8) ;  /* 0x000000010b207547 */ /* 0x000fee000b800000 */
[----:B------:R-:W-:Y:S01]  /*0450*/  UISETP.NE.U32.AND UP2, UPT, UR4, URZ, UPT ;  /* 0x000000ff0400728c */ /* 0x000fe2000bf45070 */
[----:B-----5:R-:W-:Y:S01]  /*0460*/  FSETP.NEU.AND P0, PT, R141, RZ, PT ;  /* 0x000000ff8d00720b */ /* 0x020fe20003f0d000 */
[----:B------:R-:W-:Y:S02]  /*0470*/  USEL UR4, URZ, 0xffffffff, UP0 ;  /* 0xffffffffff047887 */ /* 0x000fe40008000000 */
[----:B------:R-:W-:-:S10]  /*0480*/  UISETP.NE.AND.EX UP2, UPT, UR5, URZ, UPT, UP2 ;  /* 0x000000ff0500728c */ /* 0x000fd4000bf45320 */
[----:B------:R-:W-:Y:S01]  /*0490*/  VOTEU.ANY UP1, P0 ;  /* 0x0000000000ff7886 */ /* 0x000fe20000020100 */
[----:B------:R-:W-:-:S04]  /*04a0*/  @!UP2 USEL UR4, URZ, 0xffffffff, UP1 ;  /* 0xffffffffff04a887 */ /* 0x000fc80008800000 */
[----:B------:R-:W-:-:S04]  /*04b0*/  ULOP3.LUT UR4, UR4, 0x1, URZ, 0xc0, !UPT ;  /* 0x0000000104047892 */ /* 0x000fc8000f8ec0ff */
[----:B------:R-:W-:-:S11]  /*04c0*/  UISETP.NE.U32.AND UP2, UPT, UR4, 0x1, UPT ;  /* 0x000000010400788c */ /* 0x000fd6000bf45070 */
.L_x_8:
[----:B-12---:R-:W1:Y:S01]  /*04d0*/  SHFL.IDX PT, R2, R225, RZ, 0x1f ;  /* 0x00001fffe1027589 */ /* 0x006e6200000e0000 */
[----:B------:R-:W-:-:S04]  /*04e0*/  UISETP.NE.AND UP1, UPT, UR8, 0x2, UPT ;  /* 0x000000020800788c */ /* 0x000fc8000bf25270 */
[----:B------:R-:W-:Y:S01]  /*04f0*/  USEL UR13, URZ, 0x1, UP1 ;  /* 0x00000001ff0d7887 */ /* 0x000fe20008800000 */
[----:B-1----:R-:W-:-:S13]  /*0500*/  ISETP.NE.AND P0, PT, R2, RZ, PT ;  /* 0x000000ff0200720c */ /* 0x002fda0003f05270 */
[----:B------:R-:W-:Y:S05]  /*0510*/  @P0 BRA `(.L_x_9) ;  /* 0x0000000000bc0947 */ /* 0x000fea0003800000 */
[----:B------:R-:W-:Y:S01]  /*0520*/  ELECT P0, URZ, PT ;  /* 0x0000000000ff782f */ /* 0x000fe20003800000 */
[----:B------:R-:W-:-:S12]  /*0530*/  BSSY.RECONVERGENT B0, `(.L_x_9) ;  /* 0x000002d000007945 */ /* 0x000fd80003800200 */
[----:B------:R-:W-:Y:S05]  /*0540*/  @!P0 BRA `(.L_x_10) ;  /* 0x0000000000ac8947 */ /* 0x000fea0003800000 */
[----:B------:R-:W1:Y:S01]  /*0550*/  S2UR UR5, SR_CgaCtaId ;  /* 0x00000000000579c3 */ /* 0x000e620000008800 */
[----:B------:R-:W-:Y:S01]  /*0560*/  UMOV UR6, 0x400 ;  /* 0x0000040000067882 */ /* 0x000fe20000000000 */
[----:B------:R-:W-:Y:S01]  /*0570*/  UMOV UR4, 0x1 ;  /* 0x0000000100047882 */ /* 0x000fe20000000000 */
[----:B-1----:R-:W-:Y:S02]  /*0580*/  ULEA UR5, UR5, UR6, 0x18 ;  /* 0x0000000605057291 */ /* 0x002fe4000f8ec0ff */
[----:B------:R-:W-:-:S04]  /*0590*/  UIADD3 UR6, UPT, UPT, -UR4, 0x100000, URZ ;  /* 0x0010000004067890 */ /* 0x000fc8000fffe1ff */
[----:B------:R-:W-:Y:S02]  /*05a0*/  USHF.L.U32 UR7, UR6, 0xb, URZ ;  /* 0x0000000b06077899 */ /* 0x000fe400080006ff */
[----:B------:R-:W-:Y:S01]  /*05b0*/  USHF.L.U32 UR6, UR6, 0x1, URZ ;  /* 0x0000000106067899 */ /* 0x000fe200080006ff */
[----:B------:R-:W1:Y:S11]  /*05c0*/  FENCE.VIEW.ASYNC.S ;  /* 0x00000000000073c6 */ /* 0x000e760000000000 */
[----:B-1----:R1:W2:Y:S01]  /*05d0*/  SYNCS.EXCH.64 URZ, [UR5], UR6 ;  /* 0x0000000605ff75b2 */ /* 0x0022a20008000100 */
[----:B------:R1:W3:Y:S01]  /*05e0*/  SYNCS.EXCH.64 URZ, [UR5+0x88], UR6 ;  /* 0x0000880605ff75b2 */ /* 0x0002e20008000100 */
[----:B------:R1:W4:Y:S01]  /*05f0*/  SYNCS.EXCH.64 URZ, [UR5+0x8], UR6 ;  /* 0x0000080605ff75b2 */ /* 0x0003220008000100 */
[----:B------:R1:W1:Y:S01]  /*0600*/  SYNCS.EXCH.64 URZ, [UR5+0x90], UR6 ;  /* 0x0000900605ff75b2 */ /* 0x0002620008000100 */
        /* <DEDUP_REMOVED lines=30> */
[----:B--234-:R-:W-:Y:S01]  /*07f0*/  NOP ;  /* 0x0000000000007918 */ /* 0x01cfe20000000000 */
.L_x_10:
[----:B-1----:R-:W-:Y:S05]  /*0800*/  BSYNC.RECONVERGENT B0 ;  /* 0x0000000000007941 */ /* 0x002fea0003800200 */
.L_x_9:
[----:B------:R-:W1:Y:S01]  /*0810*/  SHFL.IDX PT, R2, R225, RZ, 0x1f ;  /* 0x00001fffe1027589 */ /* 0x000e6200000e0000 */
[----:B------:R-:W-:Y:S01]  /*0820*/  NOP ;  /* 0x0000000000007918 */ /* 0x000fe20000000000 */
[----:B-1----:R-:W-:-:S13]  /*0830*/  ISETP.NE.AND P0, PT, R2, 0x1, PT ;  /* 0x000000010200780c */ /* 0x002fda0003f05270 */
[----:B------:R-:W-:Y:S05]  /*0840*/  @P0 BRA `(.L_x_11) ;  /* 0x0000000000400947 */ /* 0x000fea0003800000 */
[----:B------:R-:W1:Y:S01]  /*0850*/  S2UR UR6, SR_CgaCtaId ;  /* 0x00000000000679c3 */ /* 0x000e620000008800 */
[----:B------:R-:W-:Y:S01]  /*0860*/  UMOV UR7, 0x400 ;  /* 0x0000040000077882 */ /* 0x000fe20000000000 */
[----:B------:R-:W-:Y:S01]  /*0870*/  UMOV UR5, 0x20 ;  /* 0x0000002000057882 */ /* 0x000fe20000000000 */
[----:B------:R-:W-:Y:S01]  /*0880*/  UMOV UR4, 0x80 ;  /* 0x0000008000047882 */ /* 0x000fe20000000000 */
[----:B------:R-:W-:-:S04]  /*0890*/  UIADD3 UR10, UPT, UPT, -UR5, 0x100000, URZ ;  /* 0x00100000050a7890 */ /* 0x000fc8000fffe1ff */
[----:B------:R-:W-:Y:S02]  /*08a0*/  USHF.L.U32 UR11, UR10, 0xb, URZ ;  /* 0x0000000b0a0b7899 */ /* 0x000fe400080006ff */
[----:B------:R-:W-:Y:S02]  /*08b0*/  USHF.L.U32 UR10, UR10, 0x1, URZ ;  /* 0x000000010a0a7899 */ /* 0x000fe400080006ff */
[----:B------:R-:W-:-:S04]  /*08c0*/  UIADD3 UR4, UPT, UPT, -UR4, 0x100000, URZ ;  /* 0x0010000004047890 */ /* 0x000fc8000fffe1ff */
[----:B------:R-:W-:Y:S02]  /*08d0*/  USHF.L.U32 UR5, UR4, 0xb, URZ ;  /* 0x0000000b04057899 */ /* 0x000fe400080006ff */
[----:B------:R-:W-:Y:S01]  /*08e0*/  USHF.L.U32 UR4, UR4, 0x1, URZ ;  /* 0x0000000104047899 */ /* 0x000fe200080006ff */
[----:B------:R-:W-:Y:S01]  /*08f0*/  ELECT P0, URZ, PT ;  /* 0x0000000000ff782f */ /* 0x000fe20003800000 */
[----:B-1----:R-:W-:Y:S01]  /*0900*/  ULEA UR6, UR6, UR7, 0x18 ;  /* 0x0000000706067291 */ /* 0x002fe2000f8ec0ff */
[----:B------:R-:W1:Y:S11]  /*0910*/  FENCE.VIEW.ASYNC.S ;  /* 0x00000000000073c6 */ /* 0x000e760000000000 */
[----:B-1----:R1:W2:Y:S01]  /*0920*/  SYNCS.EXCH.64 URZ, [UR6+0x110], UR10 ;  /* 0x0001100a06ff75b2 */ /* 0x0022a20008000100 */
[----:B------:R1:W3:Y:S01]  /*0930*/  SYNCS.EXCH.64 URZ, [UR6+0x118], UR4 ;  /* 0x0001180406ff75b2 */ /* 0x0002e20008000100 */
[----:B------:R-:W-:Y:S01]  /*0940*/  NOP ;  /* 0x0000000000007918 */ /* 0x000fe20000000000 */
.L_x_11:
[----:B------:R-:W4:Y:S01]  /*0950*/  SHFL.IDX PT, R2, R225, RZ, 0x1f ;  /* 0x00001fffe1027589 */ /* 0x000f2200000e0000 */
[----:B------:R-:W-:Y:S01]  /*0960*/  NOP ;  /* 0x0000000000007918 */ /* 0x000fe20000000000 */
[----:B----4-:R-:W-:-:S13]  /*0970*/  ISETP.NE.AND P0, PT, R2, 0x3, PT ;  /* 0x000000030200780c */ /* 0x010fda0003f05270 */
[----:B------:R-:W-:Y:S05]  /*0980*/  @P0 BRA `(.L_x_12) ;  /* 0x0000000000300947 */ /* 0x000fea0003800000 */
[----:B-1----:R-:W1:Y:S01]  /*0990*/  S2UR UR5, SR_CgaCtaId ;  /* 0x00000000000579c3 */ /* 0x002e620000008800 */
[----:B------:R-:W-:Y:S01]  /*09a0*/  UMOV UR6, 0x400 ;  /* 0x0000040000067882 */ /* 0x000fe20000000000 */
[----:B------:R-:W-:Y:S01]  /*09b0*/  UMOV UR4, 0x20 ;  /* 0x0000002000047882 */ /* 0x000fe20000000000 */
[----:B------:R-:W-:Y:S01]  /*09c0*/  ELECT P0, URZ, PT ;  /* 0x0000000000ff782f */ /* 0x000fe20003800000 */
[----:B-1----:R-:W-:Y:S02]  /*09d0*/  ULEA UR5, UR5, UR6, 0x18 ;  /* 0x0000000605057291 */ /* 0x002fe4000f8ec0ff */
[----:B------:R-:W-:-:S04]  /*09e0*/  UIADD3 UR6, UPT, UPT, -UR4, 0x100000, URZ ;  /* 0x0010000004067890 */ /* 0x000fc8000fffe1ff */
[----:B------:R-:W-:Y:S02]  /*09f0*/  USHF.L.U32 UR7, UR6, 0xb, URZ ;  /* 0x0000000b06077899 */ /* 0x000fe400080006ff */
[----:B------:R-:W-:Y:S01]  /*0a00*/  USHF.L.U32 UR6, UR6, 0x1, URZ ;  /* 0x0000000106067899 */ /* 0x000fe200080006ff */
[----:B------:R-:W1:Y:S11]  /*0a10*/  FENCE.VIEW.ASYNC.S ;  /* 0x00000000000073c6 */ /* 0x000e760000000000 */
[----:B-1----:R4:W1:Y:S01]  /*0a20*/  SYNCS.EXCH.64 URZ, [UR5+0x120], UR6 ;  /* 0x0001200605ff75b2 */ /* 0x0028620008000100 */
[----:B------:R4:W1:Y:S02]  /*0a30*/  SYNCS.EXCH.64 URZ, [UR5+0x128], UR6 ;  /* 0x0001280605ff75b2 */ /* 0x0008640008000100 */
[----:B----4-:R-:W-:Y:S01]  /*0a40*/  NOP ;  /* 0x0000000000007918 */ /* 0x010fe20000000000 */
.L_x_12:
[----:B------:R-:W4:Y:S01]  /*0a50*/  SHFL.IDX PT, R2, R225, RZ, 0x1f ;  /* 0x00001fffe1027589 */ /* 0x000f2200000e0000 */
[----:B------:R-:W-:Y:S01]  /*0a60*/  NOP ;  /* 0x0000000000007918 */ /* 0x000fe20000000000 */
[----:B----4-:R-:W-:-:S13]  /*0a70*/  ISETP.NE.AND P0, PT, R2, 0x4, PT ;  /* 0x000000040200780c */ /* 0x010fda0003f05270 */
[----:B------:R-:W-:Y:S05]  /*0a80*/  @P0 BRA `(.L_x_13) ;  /* 0x00000000004c0947 */ /* 0x000fea0003800000 */
[----:B-1----:R-:W1:Y:S01]  /*0a90*/  S2UR UR5, SR_CgaCtaId ;  /* 0x00000000000579c3 */ /* 0x002e620000008800 */
[----:B------:R-:W-:Y:S01]  /*0aa0*/  UMOV UR7, 0x100 ;  /* 0x0000010000077882 */ /* 0x000fe20000000000 */
[----:B------:R-:W-:Y:S01]  /*0ab0*/  UMOV UR6, 0x400 ;  /* 0x0000040000067882 */ /* 0x000fe20000000000 */
[----:B------:R-:W-:Y:S01]  /*0ac0*/  USEL UR7, UR7, 0xe0, UP2 ;  /* 0x000000e007077887 */ /* 0x000fe20009000000 */
[----:B------:R-:W-:Y:S01]  /*0ad0*/  UMOV UR4, 0x1 ;  /* 0x0000000100047882 */ /* 0x000fe20000000000 */
[----:B------:R-:W-:Y:S01]  /*0ae0*/  ELECT P0, URZ, PT ;  /* 0x0000000000ff782f */ /* 0x000fe20003800000 */
[----:B------:R-:W-:-:S04]  /*0af0*/  UIADD3 UR10, UPT, UPT, -UR4, 0x100000, URZ ;  /* 0x00100000040a7890 */ /* 0x000fc8000fffe1ff */
[----:B------:R-:W-:Y:S02]  /*0b00*/  USHF.L.U32 UR11, UR10, 0xb, URZ ;  /* 0x0000000b0a0b7899 */ /* 0x000fe400080006ff */
[----:B------:R-:W-:Y:S02]  /*0b10*/  USHF.L.U32 UR10, UR10, 0x1, URZ ;  /* 0x000000010a0a7899 */ /* 0x000fe400080006ff */
[----:B-1----:R-:W-:Y:S02]  /*0b20*/  ULEA UR5, UR5, UR6, 0x18 ;  /* 0x0000000605057291 */ /* 0x002fe4000f8ec0ff */
[----:B------:R-:W-:-:S04]  /*0b30*/  UIADD3 UR6, UPT, UPT, -UR7, 0x100000, URZ ;  /* 0x0010000007067890 */ /* 0x000fc8000fffe1ff */
[----:B------:R-:W-:Y:S02]  /*0b40*/  USHF.L.U32 UR7, UR6, 0xb, URZ ;  /* 0x0000000b06077899 */ /* 0x000fe400080006ff */
[----:B------:R-:W-:Y:S01]  /*0b50*/  USHF.L.U32 UR6, UR6, 0x1, URZ ;  /* 0x0000000106067899 */ /* 0x000fe200080006ff */
[----:B------:R-:W1:Y:S03]  /*0b60*/  FENCE.VIEW.ASYNC.S ;  /* 0x00000000000073c6 */ /* 0x000e660000000000 */
[----:B-1----:R4:W1:Y:S08]  /*0b70*/  SYNCS.EXCH.64 URZ, [UR5+0x130], UR10 ;  /* 0x0001300a05ff75b2 */ /* 0x0028700008000100 */
[----:B------:R4:W1:Y:S01]  /*0b80*/  SYNCS.EXCH.64 URZ, [UR5+0x140], UR6 ;  /* 0x0001400605ff75b2 */ /* 0x0008620008000100 */
[----:B------:R4:W1:Y:S01]  /*0b90*/  SYNCS.EXCH.64 URZ, [UR5+0x138], UR10 ;  /* 0x0001380a05ff75b2 */ /* 0x0008620008000100 */
[----:B------:R4:W1:Y:S02]  /*0ba0*/  SYNCS.EXCH.64 URZ, [UR5+0x148], UR6 ;  /* 0x0001480605ff75b2 */ /* 0x0008640008000100 */
[----:B----4-:R-:W-:Y:S01]  /*0bb0*/  NOP ;  /* 0x0000000000007918 */ /* 0x010fe20000000000 */
.L_x_13:
[----:B------:R-:W4:Y:S01]  /*0bc0*/  SHFL.IDX PT, R2, R225, RZ, 0x1f ;  /* 0x00001fffe1027589 */ /* 0x000f2200000e0000 */
[----:B------:R-:W-:Y:S01]  /*0bd0*/  NOP ;  /* 0x0000000000007918 */ /* 0x000fe20000000000 */
[----:B----4-:R-:W-:-:S13]  /*0be0*/  ISETP.NE.AND P0, PT, R2, 0x5, PT ;  /* 0x000000050200780c */ /* 0x010fda0003f05270 */
[----:B------:R-:W-:Y:S05]  /*0bf0*/  @P0 BRA `(.L_x_14) ;  /* 0x0000000000580947 */ /* 0x000fea0003800000 */
[----:B-1----:R-:W1:Y:S01]  /*0c00*/  S2UR UR6, SR_CgaCtaId ;  /* 0x00000000000679c3 */ /* 0x002e620000008800 */
        /* <DEDUP_REMOVED lines=12> */
[----:B-1----:R4:W1:Y:S01]  /*0cd0*/  SYNCS.EXCH.64 URZ, [UR6+0x150], UR10 ;  /* 0x0001500a06ff75b2 */ /* 0x0028620008000100 */
[----:B------:R4:W1:Y:S01]  /*0ce0*/  SYNCS.EXCH.64 URZ, [UR6+0x170], UR4 ;  /* 0x0001700406ff75b2 */ /* 0x0008620008000100 */
[----:B------:R4:W1:Y:S01]  /*0cf0*/  SYNCS.EXCH.64 URZ, [UR6+0x158], UR10 ;  /* 0x0001580a06ff75b2 */ /* 0x0008620008000100 */
[----:B------:R4:W1:Y:S01]  /*0d00*/  SYNCS.EXCH.64 URZ, [UR6+0x178], UR4 ;  /* 0x0001780406ff75b2 */ /* 0x0008620008000100 */
[----:B------:R4:W1:Y:S01]  /*0d10*/  SYNCS.EXCH.64 URZ, [UR6+0x160], UR10 ;  /* 0x0001600a06ff75b2 */ /* 0x0008620008000100 */
[----:B------:R4:W1:Y:S01]  /*0d20*/  SYNCS.EXCH.64 URZ, [UR6+0x180], UR4 ;  /* 0x0001800406ff75b2 */ /* 0x0008620008000100 */
[----:B------:R4:W1:Y:S01]  /*0d30*/  SYNCS.EXCH.64 URZ, [UR6+0x168], UR10 ;  /* 0x0001680a06ff75b2 */ /* 0x0008620008000100 */
[----:B------:R4:W1:Y:S02]  /*0d40*/  SYNCS.EXCH.64 URZ, [UR6+0x188], UR4 ;  /* 0x0001880406ff75b2 */ /* 0x0008640008000100 */
[----:B----4-:R-:W-:Y:S01]  /*0d50*/  NOP ;  /* 0x0000000000007918 */ /* 0x010fe20000000000 */
.L_x_14:
        /* <DEDUP_REMOVED lines=14> */
[----:B------:R4:W1:Y:S01]  /*0e40*/  SYNCS.EXCH.64 URZ, [UR5+0x1a0], UR6 ;  /* 0x0001a00605ff75b2 */ /* 0x0008620008000100 */
[----:B------:R4:W1:Y:S01]  /*0e50*/  SYNCS.EXCH.64 URZ, [UR5+0x198], UR6 ;  /* 0x0001980605ff75b2 */ /* 0x0008620008000100 */
[----:B------:R4:W1:Y:S02]  /*0e60*/  SYNCS.EXCH.64 URZ, [UR5+0x1a8], UR6 ;  /* 0x0001a80605ff75b2 */ /* 0x0008640008000100 */
[----:B----4-:R-:W-:Y:S01]  /*0e70*/  NOP ;  /* 0x0000000000007918 */ /* 0x010fe20000000000 */
.L_x_15:
[----:B-1----:R-:W1:Y:S01]  /*0e80*/  S2UR UR5, SR_CTAID.X ;  /* 0x00000000000579c3 */ /* 0x002e620000002500 */
[----:B------:R-:W-:-:S05]  /*0e90*/  CS2R.32 R214, SR_CgaSize ;  /* 0x0000000000d67805 */ /* 0x000fca0000008a00 */
[----:B------:R-:W-:-:S05]  /*0ea0*/  IMAD R214, R214, -0xa0, RZ ;  /* 0xffffff60d6d67824 */ /* 0x000fca00078e02ff */
[----:B------:R-:W-:-:S14]  /*0eb0*/  R2UR UR7, R214 ;  /* 0x00000000d60772ca */ /* 0x000fdc00000e0000 */
[----:B------:R-:W4:Y:S01]  /*0ec0*/  LDCU UR7, c[0x0][UR7+0x2b0] ;  /* 0x00005600070777ac */ /* 0x000f220008000800 */
[----:B------:R-:W-:Y:S01]  /*0ed0*/  NOP ;  /* 0x0000000000007918 */ /* 0x000fe20000000000 */
[----:B------:R-:W-:-:S05]  /*0ee0*/  CS2R.32 R214, SR_CgaSize ;  /* 0x0000000000d67805 */ /* 0x000fca0000008a00 */
[----:B------:R-:W-:-:S05]  /*0ef0*/  IMAD R214, R214, -0xa0, RZ ;  /* 0xffffff60d6d67824 */ /* 0x000fca00078e02ff */
[----:B------:R-:W-:-:S14]  /*0f00*/  R2UR UR6, R214 ;  /* 0x00000000d60672ca */ /* 0x000fdc00000e0000 */
[----:B------:R-:W2:Y:S01]  /*0f10*/  LDCU UR6, c[0x0][UR6+0x2b4] ;  /* 0x00005680060677ac */ /* 0x000ea20008000800 */
[----:B------:R-:W3:Y:S08]  /*0f20*/  S2UR UR4, SR_CTAID.Y ;  /* 0x00000000000479c3 */ /* 0x000ef00000002600 */
[----:B------:R-:W2:Y:S01]  /*0f30*/  LDC R11, c[0x0][0xb24] ;  /* 0x0002c900ff0b7b82 */ /* 0x000ea20000000800 */
[----:B-1----:R-:W-:-:S02]  /*0f40*/  I2FP.F32.U32 R5, UR5 ;  /* 0x0000000500057c45 */ /* 0x002fc40008201000 */
[----:B------:R-:W-:-:S05]  /*0f50*/  CS2R.32 R3, SR_CgaSize ;  /* 0x0000000000037805 */ /* 0x000fca0000008a00 */
[----:B------:R-:W-:-:S06]  /*0f60*/  IMAD R3, R3, -0xa0, RZ ;  /* 0xffffff6003037824 */ /* 0x000fcc00078e02ff */
[----:B------:R-:W1:Y:S01]  /*0f70*/  LDC R3, c[0x0][R3+0x2a0] ;  /* 0x0000a80003037b82 */ /* 0x000e620000000800 */
[----:B------:R-:W-:Y:S01]  /*0f80*/  MOV R21, UR5 ;  /* 0x0000000500157c02 */ /* 0x000fe20008000f00 */
[----:B----4-:R-:W-:Y:S01]  /*0f90*/  FMUL R5, R5, UR7 ;  /* 0x0000000705057c20 */ /* 0x010fe20008400000 */
[----:B---3--:R-:W-:Y:S02]  /*0fa0*/  I2FP.F32.U32 R4, UR4 ;  /* 0x0000000400047c45 */ /* 0x008fe40008201000 */
[----:B------:R-:W-:-:S05]  /*0fb0*/  CS2R.32 R2, SR_CgaSize ;  /* 0x0000000000027805 */ /* 0x000fca0000008a00 */
[----:B------:R-:W-:-:S06]  /*0fc0*/  IMAD R2, R2, -0xa0, RZ ;  /* 0xffffff6002027824 */ /* 0x000fcc00078e02ff */
[----:B------:R-:W3:Y:S01]  /*0fd0*/  LDC R2, c[0x0][R2+0x2a4] ;  /* 0x0000a90002027b82 */ /* 0x000ee20000000800 */
[----:B------:R-:W4:Y:S01]  /*0fe0*/  F2I.U32.TRUNC.NTZ R214, R5 ;  /* 0x0000000500d67305 */ /* 0x000f22000020f000 */
[----:B------:R-:W-:Y:S01]  /*0ff0*/  MOV R20, UR4 ;  /* 0x0000000400147c02 */ /* 0x000fe20008000f00 */
[----:B--2---:R-:W-:-:S05]  /*1000*/  FMUL R4, R4, UR6 ;  /* 0x0000000604047c20 */ /* 0x004fca0008400000 */
[----:B------:R-:W-:Y:S01]  /*1010*/  BAR.SYNC.DEFER_BLOCKING 0x0 ;  /* 0x0000000000007b1d */ /* 0x000fe20000010000 */
[----:B------:R-:W-:-:S05]  /*1020*/  ISETP.GE.AND P0, PT, R11, 0x1, PT ;  /* 0x000000010b00780c */ /* 0x000fca0003f06270 */
[----:B------:R-:W2:Y:S02]  /*1030*/  F2I.U32.TRUNC.NTZ R203, R4 ;  /* 0x0000000400cb7305 */ /* 0x000ea4000020f000 */
[----:B------:R-:W3:Y:S01]  /*1040*/  S2UR UR36, SR_CTAID.Z ;  /* 0x00000000002479c3 */ /* 0x000ee20000002700 */
[----:B----4-:R-:W-:-:S05]  /*1050*/  IADD3 R214, PT, PT, -R214, RZ, RZ ;  /* 0x000000ffd6d67210 */ /* 0x010fca0007ffe1ff */
[----:B-1----:R-:W-:Y:S01]  /*1060*/  IMAD R214, R3, R214, UR5 ;  /* 0x0000000503d67e24 */ /* 0x002fe2000f8e02d6 */
[----:B--2---:R-:W-:-:S05]  /*1070*/  IADD3 R203, PT, PT, -R203, RZ, RZ ;  /* 0x000000ffcbcb7210 */ /* 0x004fca0007ffe1ff */
[----:B---3--:R-:W-:Y:S01]  /*1080*/  IMAD R203, R2, R203, UR4 ;  /* 0x0000000402cb7e24 */ /* 0x008fe2000f8e02cb */
[----:B------:R-:W-:Y:S06]  /*1090*/  @!P0 BRA `(.L_x_16) ;  /* 0x0000000000b88947 */ /* 0x000fec0003800000 */
[----:B------:R-:W1:Y:S01]  /*10a0*/  LDC.64 R4, c[0x0][0xb18] ;  /* 0x0002c600ff047b82 */ /* 0x000e620000000a00 */
[----:B------:R-:W-:-:S07]  /*10b0*/  ISETP.NE.AND P0, PT, R11, 0x1, PT ;  /* 0x000000010b00780c */ /* 0x000fce0003f05270 */
[----:B------:R-:W2:Y:S08]  /*10c0*/  LDC R10, c[0x0][0xb0c] ;  /* 0x0002c300ff0a7b82 */ /* 0x000eb00000000800 */
[----:B------:R-:W3:Y:S08]  /*10d0*/  LDC R13, c[0x0][0x370] ;  /* 0x0000dc00ff0d7b82 */ /* 0x000ef00000000800 */
[----:B------:R-:W4:Y:S01]  /*10e0*/  LDC R12, c[0x0][0x374] ;  /* 0x0000dd00ff0c7b82 */ /* 0x000f220000000800 */
[----:B-1----:R-:W-:-:S07]  /*10f0*/  ISETP.NE.AND P1, PT, R4, 0x1, PT ;  /* 0x000000010400780c */ /* 0x002fce0003f25270 */
[----:B------:R-:W3:Y:S01]  /*1100*/  LDC.64 R6, c[0x0][0xb10] ;  /* 0x0002c400ff067b82 */ /* 0x000ee20000000a00 */
[----:B--2---:R-:W-:-:S07]  /*1110*/  ISETP.NE.AND P2, PT, R10, 0x1, PT ;  /* 0x000000010a00780c */ /* 0x004fce0003f45270 */
[----:B------:R-:W1:Y:S08]  /*1120*/  LDC R9, c[0x0][0xb20] ;  /* 0x0002c800ff097b82 */ /* 0x000e700000000800 */
[----:B------:R-:W2:Y:S01]  /*1130*/  LDC.64 R2, c[0x0][0xb28] ;  /* 0x0002ca00ff027b82 */ /* 0x000ea20000000a00 */
[----:B----4-:R-:W-:-:S04]  /*1140*/  IMAD.HI.U32 R14, R12, R5, RZ ;  /* 0x000000050c0e7227 */ /* 0x010fc800078e00ff */
[----:B---3--:R-:W-:-:S04]  /*1150*/  IMAD.HI.U32 R16, R13, R6, RZ ;  /* 0x000000060d107227 */ /* 0x008fc800078e00ff */
[----:B------:R-:W-:Y:S01]  /*1160*/  IMAD.HI.U32 R18, R21, R6, RZ ;  /* 0x0000000615127227 */ /* 0x000fe200078e00ff */
[----:B------:R-:W-:Y:S02]  /*1170*/  @P2 SHF.R.U32.HI R13, RZ, R7, R16 ;  /* 0x00000007ff0d2219 */ /* 0x000fe40000011610 */
[----:B-1----:R-:W-:Y:S01]  /*1180*/  @P1 SHF.R.U32.HI R12, RZ, R9, R14 ;  /* 0x00000009ff0c1219 */ /* 0x002fe2000001160e */
[----:B------:R-:W-:Y:S01]  /*1190*/  IMAD.HI.U32 R16, R20, R5, RZ ;  /* 0x0000000514107227 */ /* 0x000fe200078e00ff */
[----:B------:R-:W-:-:S04]  /*11a0*/  SHF.R.U32.HI R18, RZ, R7, R18 ;  /* 0x00000007ff127219 */ /* 0x000fc80000011612 */
[----:B------:R-:W-:Y:S01]  /*11b0*/  SHF.R.U32.HI R9, RZ, R9, R16 ;  /* 0x00000009ff097219 */ /* 0x000fe20000011610 */
[----:B--2---:R-:W-:Y:S01]  /*11c0*/  IMAD.HI.U32 R14, R12, R2, RZ ;  /* 0x000000020c0e7227 */ /* 0x004fe200078e00ff */
[----:B------:R-:W-:Y:S02]  /*11d0*/  SEL R5, R21, R18, !P2 ;  /* 0x0000001215057207 */ /* 0x000fe40005000000 */
[----:B------:R-:W-:Y:S01]  /*11e0*/  SEL R9, R20, R9, !P1 ;  /* 0x0000000914097207 */ /* 0x000fe20004800000 */
[----:B------:R-:W-:Y:S01]  /*11f0*/  IMAD.HI.U32 R6, R13, R2, RZ ;  /* 0x000000020d067227 */ /* 0x000fe200078e00ff */
[-C--:B------:R-:W-:Y:S02]  /*1200*/  @P0 SHF.R.U32.HI R12, RZ, R3.reuse, R14 ;  /* 0x00000003ff0c0219 */ /* 0x080fe4000001160e */
[----:B------:R-:W-:Y:S02]  /*1210*/  IADD3 R7, PT, PT, -R9, RZ, RZ ;  /* 0x000000ff09077210 */ /* 0x000fe40007ffe1ff */
[----:B------:R-:W-:Y:S01]  /*1220*/  @P0 SHF.R.U32.HI R13, RZ, R3, R6 ;  /* 0x00000003ff0d0219 */ /* 0x000fe20000011606 */
[----:B------:R-:W-:-:S02]  /*1230*/  IMAD R12, R12, R11, RZ ;  /* 0x0000000b0c0c7224 */ /* 0x000fc400078e02ff */
[----:B------:R-:W-:Y:S02]  /*1240*/  IMAD R7, R4, R7, R20 ;  /* 0x0000000704077224 */ /* 0x000fe400078e0214 */
[----:B------:R-:W-:Y:S01]  /*1250*/  IMAD R6, R13, R11, RZ ;  /* 0x0000000b0d067224 */ /* 0x000fe200078e02ff */
[----:B------:R-:W-:-:S04]  /*1260*/  ISETP.GE.AND P1, PT, R9, R12, PT ;  /* 0x0000000c0900720c */ /* 0x000fc80003f26270 */
[----:B------:R-:W-:Y:S01]  /*1270*/  ISETP.GE.OR P1, PT, R5, R6, P1 ;  /* 0x000000060500720c */ /* 0x000fe20000f26670 */
[----:B------:R-:W-:-:S05]  /*1280*/  IMAD.HI.U32 R6, R9, R2, RZ ;  /* 0x0000000209067227 */ /* 0x000fca00078e00ff */
[----:B------:R-:W-:-:S04]  /*1290*/  SHF.R.U32.HI R6, RZ, R3, R6 ;  /* 0x00000003ff067219 */ /* 0x000fc80000011606 */
[----:B------:R-:W-:-:S03]  /*12a0*/  SEL R6, R9, R6, !P0 ;  /* 0x0000000609067207 */ /* 0x000fc60004000000 */
[----:B------:R-:W-:Y:S01]  /*12b0*/  @!P1 IMAD.HI.U32 R12, R5, R2, RZ ;  /* 0x00000002050c9227 */ /* 0x000fe200078e00ff */
[----:B------:R-:W-:-:S04]  /*12c0*/  IADD3 R2, PT, PT, -R6, RZ, RZ ;  /* 0x000000ff06027210 */ /* 0x000fc80007ffe1ff */
[----:B------:R-:W-:Y:S01]  /*12d0*/  @!P1 SHF.R.U32.HI R12, RZ, R3, R12 ;  /* 0x00000003ff0c9219 */ /* 0x000fe2000001160c */
[----:B------:R-:W-:-:S03]  /*12e0*/  IMAD R2, R11, R2, R9 ;  /* 0x000000020b027224 */ /* 0x000fc600078e0209 */
[----:B------:R-:W-:-:S05]  /*12f0*/  @!P1 SEL R3, R5, R12, !P0 ;  /* 0x0000000c05039207 */ /* 0x000fca0004000000 */
[--C-:B------:R-:W-:Y:S02]  /*1300*/  @!P1 IMAD.IADD R6, R6, 0x1, -R3.reuse ;  /* 0x0000000106069824 */ /* 0x100fe400078e0a03 */
[----:B------:R-:W-:Y:S01]  /*1310*/  @!P1 IMAD R3, R2, R13, R3 ;  /* 0x0000000d02039224 */ /* 0x000fe200078e0203 */
[----:B------:R-:W-:Y:S01]  /*1320*/  IADD3 R2, PT, PT, -R5, RZ, RZ ;  /* 0x000000ff05027210 */ /* 0x000fe20007ffe1ff */
[----:B------:R-:W-:Y:S02]  /*1330*/  @!P1 IMAD R9, R6, R11, R5 ;  /* 0x0000000b06099224 */ /* 0x000fe400078e0205 */
[----:B------:R-:W-:Y:S02]  /*1340*/  @!P1 IMAD.MOV.U32 R5, RZ, RZ, R3 ;  /* 0x000000ffff059224 */ /* 0x000fe400078e0003 */
[----:B------:R-:W-:Y:S02]  /*1350*/  IMAD R2, R10, R2, R21 ;  /* 0x000000020a027224 */ /* 0x000fe400078e0215 */
[----:B------:R-:W-:-:S02]  /*1360*/  IMAD R20, R9, R4, R7 ;  /* 0x0000000409147224 */ /* 0x000fc400078e0207 */
[----:B------:R-:W-:Y:S02]  /*1370*/  IMAD R21, R5, R10, R2 ;  /* 0x0000000a05157224 */ /* 0x000fe400078e0202 */
.L_x_16:
[----:B------:R-:W1:Y:S01]  /*1380*/  LDCU UR4, c[0x0][0xb30] ;  /* 0x00016600ff0477ac */ /* 0x000e620008000800 */
[----:B------:R-:W2:Y:S08]  /*1390*/  S2UR UR37, SR_CgaCtaId ;  /* 0x00000000002579c3 */ /* 0x000eb00000008800 */
[----:B------:R-:W3:Y:S01]  /*13a0*/  LDC R134, c[0x0][0xb24] ;  /* 0x0002c900ff867b82 */ /* 0x000ee20000000800 */
[----:B-1----:R-:W-:-:S09]  /*13b0*/  UISETP.NE.AND UP1, UPT, UR4, 0x1, UPT ;  /* 0x000000010400788c */ /* 0x002fd2000bf25270 */
[----:B--2---:R-:W-:Y:S05]  /*13c0*/  BRA.U UP1, `(.L_x_17) ;  /* 0x0000000101407547 */ /* 0x004fea000b800000 */
[----:B------:R-:W1:Y:S08]  /*13d0*/  LDC.64 R4, c[0x0][0xb10] ;  /* 0x0002c400ff047b82 */ /* 0x000e700000000a00 */
[----:B------:R-:W2:Y:S08]  /*13e0*/  LDC.64 R2, c[0x0][0xb18] ;  /* 0x0002c600ff027b82 */ /* 0x000eb00000000a00 */
[----:B------:R-:W4:Y:S08]  /*13f0*/  LDC R6, c[0x0][0xb20] ;  /* 0x0002c800ff067b82 */ /* 0x000f300000000800 */
[----:B------:R-:W3:Y:S01]  /*1400*/  LDC R10, c[0x0][0xb0c] ;  /* 0x0002c300ff0a7b82 */ /* 0x000ee20000000800 */
[----:B-1----:R-:W-:-:S05]  /*1410*/  IMAD.HI.U32 R4, R21, R4, RZ ;  /* 0x0000000415047227 */ /* 0x002fca00078e00ff */
[----:B------:R-:W-:Y:S01]  /*1420*/  SHF.R.U32.HI R4, RZ, R5, R4 ;  /* 0x00000005ff047219 */ /* 0x000fe20000011604 */
[----:B--2---:R-:W-:Y:S01]  /*1430*/  IMAD.HI.U32 R3, R20, R3, RZ ;  /* 0x0000000314037227 */ /* 0x004fe200078e00ff */
[----:B------:R-:W-:-:S04]  /*1440*/  ISETP.NE.AND P0, PT, R2, 0x1, PT ;  /* 0x000000010200780c */ /* 0x000fc80003f05270 */
[----:B----4-:R-:W-:-:S04]  /*1450*/  SHF.R.U32.HI R3, RZ, R6, R3 ;  /* 0x00000006ff037219 */ /* 0x010fc80000011603 */
[----:B------:R-:W-:Y:S02]  /*1460*/  SEL R3, R20, R3, !P0 ;  /* 0x0000000314037207 */ /* 0x000fe40004000000 */
[----:B---3--:R-:W-:-:S04]  /*1470*/  ISETP.NE.AND P1, PT, R10, 0x1, PT ;  /* 0x000000010a00780c */ /* 0x008fc80003f25270 */
[----:B------:R-:W-:-:S05]  /*1480*/  SEL R4, R21, R4, !P1 ;  /* 0x0000000415047207 */ /* 0x000fca0004800000 */
[----:B------:R-:W-:Y:S02]  /*1490*/  IMAD.IADD R5, R3, 0x1, -R4 ;  /* 0x0000000103057824 */ /* 0x000fe400078e0a04 */
[----:B------:R-:W-:Y:S02]  /*14a0*/  IMAD.IADD R3, R4, 0x1, -R3 ;  /* 0x0000000104037824 */ /* 0x000fe400078e0a03 */
[----:B------:R-:W-:Y:S02]  /*14b0*/  IMAD R21, R5, R10, R21 ;  /* 0x0000000a05157224 */ /* 0x000fe400078e0215 */
[----:B------:R-:W-:-:S07]  /*14c0*/  IMAD R20, R3, R2, R20 ;  /* 0x0000000203147224 */ /* 0x000fce00078e0214 */
.L_x_17:
[----:B------:R-:W-:Y:S01]  /*14d0*/  BAR.SYNC.DEFER_BLOCKING 0x0 ;  /* 0x0000000000007b1d */ /* 0x000fe20000010000 */
[----:B------:R-:W-:Y:S01]  /*14e0*/  UISETP.NE.AND UP1, UPT, UR8, 0x2, UPT ;  /* 0x000000020800788c */ /* 0x000fe2000bf25270 */
[----:B------:R-:W-:Y:S02]  /*14f0*/  ISETP.NE.OR P5, PT, R8, 0x2, !P5 ;  /* 0x000000020800780c */ /* 0x000fe40006fa5670 */
[----:B------:R-:W-:-:S06]  /*1500*/  LOP3.LUT R5, R0, 0x1f, RZ, 0xc0, !PT ;  /* 0x0000001f00057812 */ /* 0x000fcc00078ec0ff */
[----:B------:R-:W-:Y:S05]  /*1510*/  BRA.U UP1, `(.L_x_18) ;  /* 0x0000001901307547 */ /* 0x000fea000b800000 */
[----:B------:R-:W1:Y:S01]  /*1520*/  LDCU UR13, c[0x0][0x38c] ;  /* 0x00007180ff0d77ac */ /* 0x000e620008000800 */
[----:B------:R-:W2:Y:S01]  /*1530*/  LDC R9, c[0x0][0x370] ;  /* 0x0000dc00ff097b82 */ /* 0x000ea20000000800 */
[----:B------:R-:W-:Y:S01]  /*1540*/  PLOP3.LUT P1, PT, PT, PT, UP2, 0x80, 0x8 ;  /* 0x000000000008781c */ /* 0x000fe20003f2f028 */
[----:B------:R-:W-:Y:S01]  /*1550*/  IMAD.MOV.U32 R15, RZ, RZ, 0x1 ;  /* 0x00000001ff0f7424 */ /* 0x000fe200078e00ff */
[----:B------:R-:W-:Y:S01]  /*1560*/  ISETP.EQ.OR P4, PT, R5, RZ, P5 ;  /* 0x000000ff0500720c */ /* 0x000fe20002f82670 */
[----:B------:R-:W-:Y:S01]  /*1570*/  IMAD.MOV.U32 R14, RZ, RZ, RZ ;  /* 0x000000ffff0e7224 */ /* 0x000fe200078e00ff */
[----:B------:R-:W-:Y:S02]  /*1580*/  PLOP3.LUT P1, PT, P1, PT, PT, 0x8, 0x80 ;  /* 0x000000000080781c */ /* 0x000fe40000f2e170 */
[----:B------:R-:W-:Y:S01]  /*1590*/  CS2R R12, SRZ ;  /* 0x00000000000c7805 */ /* 0x000fe2000001ff00 */
[----:B------:R-:W-:Y:S01]  /*15a0*/  IMAD.MOV.U32 R10, RZ, RZ, 0x1 ;  /* 0x00000001ff0a7424 */ /* 0x000fe200078e00ff */
[----:B------:R-:W4:Y:S01]  /*15b0*/  LDC R0, c[0x0][0x374] ;  /* 0x0000dd00ff007b82 */ /* 0x000f220000000800 */
[----:B------:R-:W2:Y:S01]  /*15c0*/  LDCU.64 UR22, c[0x0][0x348] ;  /* 0x00006900ff1677ac */ /* 0x000ea20008000a00 */
[----:B------:R-:W-:Y:S01]  /*15d0*/  UMOV UR6, URZ ;  /* 0x000000ff00067c82 */ /* 0x000fe20008000000 */
[----:B-1----:R-:W-:-:S04]  /*15e0*/  UIADD3 UR5, UPT, UPT, UR13, 0x3f, URZ ;  /* 0x0000003f0d057890 */ /* 0x002fc8000fffe0ff */
[----:B------:R-:W-:-:S04]  /*15f0*/  USHF.R.S32.HI UR4, URZ, 0x1f, UR5 ;  /* 0x0000001fff047899 */ /* 0x000fc80008011405 */
[----:B------:R-:W-:-:S04]  /*1600*/  ULEA.HI UR4, UR4, UR5, URZ, 0x6 ;  /* 0x0000000504047291 */ /* 0x000fc8000f8f30ff */
[----:B------:R-:W-:Y:S02]  /*1610*/  USHF.R.S32.HI UR15, URZ, 0x6, UR4 ;  /* 0x00000006ff0f7899 */ /* 0x000fe40008011404 */
[----:B------:R-:W-:Y:S02]  /*1620*/  UIADD3 UR4, UPT, UPT, UR13, -0x1, URZ ;  /* 0xffffffff0d047890 */ /* 0x000fe4000fffe0ff */
[----:B------:R-:W-:Y:S02]  /*1630*/  UISETP.LT.U32.AND UP0, UPT, UR15, 0x11, UPT ;  /* 0x000000110f00788c */ /* 0x000fe4000bf01070 */
[----:B------:R-:W-:Y:S02]  /*1640*/  UISETP.GE.U32.AND UP1, UPT, UR4, -0x7f, UPT ;  /* 0xffffff810400788c */ /* 0x000fe4000bf26070 */
[----:B------:R-:W-:Y:S02]  /*1650*/  USEL UR14, UR15, 0x11, UP0 ;  /* 0x000000110f0e7887 */ /* 0x000fe40008000000 */
[----:B------:R-:W-:-:S02]  /*1660*/  UIADD3 UR13, UPT, UPT, UR13, 0x7e, URZ ;  /* 0x0000007e0d0d7890 */ /* 0x000fc4000fffe0ff */
[----:B------:R-:W-:Y:S02]  /*1670*/  UIADD3 UR5, UPT, UPT, UR14, -0x1, URZ ;  /* 0xffffffff0e057890 */ /* 0x000fe4000fffe0ff */
[----:B------:R-:W-:-:S03]  /*1680*/  UIADD3 UR7, UPT, UPT, UR15, -UR14, URZ ;  /* 0x8000000e0f077290 */ /* 0x000fc6000fffe0ff */
[----:B------:R-:W-:-:S04]  /*1690*/  @UP1 UIADD3 UR5, UPT, UPT, UR14, URZ, URZ ;  /* 0x000000ff0e051290 */ /* 0x000fc8000fffe0ff */
[----:B--2---:R-:W-:-:S12]  /*16a0*/  UIADD3 UR5, UPT, UPT, UR5, 0x1, URZ ;  /* 0x0000000105057890 */ /* 0x004fd8000fffe0ff */
.L_x_36:
[----:B------:R-:W-:Y:S01]  /*16b0*/  UISETP.NE.AND UP0, UPT, UR37, URZ, UPT ;  /* 0x000000ff2500728c */ /* 0x000fe2000bf05270 */
[----:B------:R-:W1:Y:S08]  /*16c0*/  S2UR UR37, SR_CgaCtaId ;  /* 0x00000000002579c3 */ /* 0x000e700000008800 */
[----:B------:R-:W-:Y:S05]  /*16d0*/  BRA.U UP0, `(.L_x_19) ;  /* 0x0000000100347547 */ /* 0x000fea000b800000 */
[----:B------:R-:W2:Y:S01]  /*16e0*/  S2R R2, SR_CgaCtaId ;  /* 0x0000000000027919 */ /* 0x000ea20000008800 */
[----:B------:R-:W-:-:S04]  /*16f0*/  MOV R3, 0x400 ;  /* 0x0000040000037802 */ /* 0x000fc80000000f00 */
[----:B--2---:R-:W-:Y:S02]  /*1700*/  LEA R3, R2, R3, 0x18 ;  /* 0x0000000302037211 */ /* 0x004fe400078ec0ff */
[----:B------:R-:W-:-:S03]  /*1710*/  SHF.L.U32 R2, R10, 0x1f, RZ ;  /* 0x0000001f0a027819 */ /* 0x000fc600000006ff */
[----:B------:R-:W-:-:S04]  /*1720*/  IMAD R3, R12, 0x8, R3 ;  /* 0x000000080c037824 */ /* 0x000fc800078e0203 */
[----:B------:R-:W2:Y:S02]  /*1730*/  SYNCS.PHASECHK.TRANS64.TRYWAIT P0, [R3+URZ+0x1a0], R2 ;  /* 0x0001a002030075a7 */ /* 0x000ea400080011ff */
[----:B--2---:R-:W-:Y:S05]  /*1740*/  @!P0 BRA `(.L_x_20) ;  /* 0x0000005c000c8947 */ /* 0x004fea0003800000 */
.L_x_110:
[----:B------:R-:W-:Y:S01]  /*1750*/  VIADD R12, R12, 0x1 ;  /* 0x000000010c0c7836 */ /* 0x000fe20000000000 */
[----:B------:R2:W-:Y:S04]  /*1760*/  SYNCS.ARRIVE.TRANS64.A1T0 RZ, [R3+URZ+0x190], RZ ;  /* 0x000190ff03ff79a7 */ /* 0x0005e800081000ff */
[----:B------:R-:W-:-:S04]  /*1770*/  ISETP.NE.AND P0, PT, R12, 0x2, PT ;  /* 0x000000020c00780c */ /* 0x000fc80003f05270 */
[----:B------:R-:W-:Y:S02]  /*1780*/  SEL R12, R12, RZ, P0 ;  /* 0x000000ff0c0c7207 */ /* 0x000fe40000000000 */
[----:B--2---:R-:W-:-:S04]  /*1790*/  SEL R3, RZ, 0x1, P0 ;  /* 0x00000001ff037807 */ /* 0x004fc80000000000 */
[----:B------:R-:W-:-:S07]  /*17a0*/  LOP3.LUT R10, R10, R3, RZ, 0x3c, !PT ;  /* 0x000000030a0a7212 */ /* 0x000fce00078e3cff */
.L_x_19:
[----:B------:R-:W-:Y:S01]  /*17b0*/  UMOV UR4, 0x400 ;  /* 0x0000040000047882 */ /* 0x000fe20000000000 */
[----:B------:R-:W-:Y:S01]  /*17c0*/  SHF.L.U32 R2, R15, 0x1f, RZ ;  /* 0x0000001f0f027819 */ /* 0x000fe200000006ff */
[----:B-1----:R-:W-:Y:S01]  /*17d0*/  ULEA UR4, UR37, UR4, 0x18 ;  /* 0x0000000425047291 */ /* 0x002fe2000f8ec0ff */
[----:B------:R-:W-:Y:S01]  /*17e0*/  R2UR UR35, R21 ;  /* 0x00000000152372ca */ /* 0x000fe200000e0000 */
[----:B------:R-:W-:Y:S01]  /*17f0*/  UISETP.GE.U32.AND UP0, UPT, UR13, 0x7f, UPT ;  /* 0x0000007f0d00788c */ /* 0x000fe2000bf06070 */
[----:B------:R-:W-:Y:S01]  /*1800*/  R2UR UR11, R20 ;  /* 0x00000000140b72ca */ /* 0x000fe200000e0000 */
[----:B------:R-:W-:Y:S01]  /*1810*/  ULEA UR8, UR6, UR4, 0x3 ;  /* 0x0000000406087291 */ /* 0x000fe2000f8e18ff */
[----:B------:R-:W-:-:S08]  /*1820*/  UMOV UR24, URZ ;  /* 0x000000ff00187c82 */ /* 0x000fd00008000000 */
[----:B------:R1:W2:Y:S01]  /*1830*/  SYNCS.PHASECHK.TRANS64.TRYWAIT P0, [UR8+0x88], R2 ;  /* 0x00008802ff0075a7 */ /* 0x0002a20008001108 */
[----:B------:R-:W-:Y:S02]  /*1840*/  USHF.L.U32 UR35, UR35, 0x7, URZ ;  /* 0x0000000723237899 */ /* 0x000fe400080006ff */
[----:B------:R-:W-:Y:S01]  /*1850*/  USHF.L.U32 UR11, UR11, 0x6, URZ ;  /* 0x000000060b0b7899 */ /* 0x000fe200080006ff */
[----:B------:R-:W-:Y:S11]  /*1860*/  BRA.U !UP0, `(.L_x_21) ;  /* 0x0000000108a87547 */ /* 0x000ff6000b800000 */
[----:B------:R-:W-:Y:S01]  /*1870*/  UMOV UR16, URZ ;  /* 0x000000ff00107c82 */ /* 0x000fe20008000000 */
[----:B------:R-:W-:-:S05]  /*1880*/  UMOV UR17, UR6 ;  /* 0x0000000600117c82 */ /* 0x000fca0008000000 */
.L_x_26:
[----:B-1----:R-:W-:Y:S01]  /*1890*/  ULEA UR33, UR17, UR4, 0x3 ;  /* 0x0000000411217291 */ /* 0x002fe2000f8e18ff */
[----:B--2---:R-:W-:Y:S01]  /*18a0*/  @!P5 MOV R3, 0x3000 ;  /* 0x000030000003d802 */ /* 0x004fe20000000f00 */
[----:B--2---:R-:W-:Y:S10]  /*18b0*/  @P0 BRA `(.L_x_22) ;  /* 0x00000000000c0947 */ /* 0x004ff40003800000 */
[----:B------:R-:W-:-:S04]  /*18c0*/  SHF.L.U32 R5, R15, 0x1f, RZ ;  /* 0x0000001f0f057819 */ /* 0x000fc800000006ff */
[----:B------:R-:W2:Y:S02]  /*18d0*/  SYNCS.PHASECHK.TRANS64.TRYWAIT P0, [UR33+0x88], R5 ;  /* 0x00008805ff0075a7 */ /* 0x000ea40008001121 */
[----:B--2---:R-:W-:Y:S05]  /*18e0*/  @!P0 BRA `(.L_x_23) ;  /* 0x0000005800b88947 */ /* 0x004fea0003800000 */
.L_x_22:
[----:B------:R2:W-:Y:S01]  /*18f0*/  @!P5 SYNCS.ARRIVE.TRANS64 RZ, [UR33], R3 ;  /* 0x00000003ffffd9a7 */ /* 0x0005e20008000021 */
[----:B------:R-:W-:Y:S04]  /*1900*/  BSSY.RECONVERGENT B0, `(.L_x_24) ;  /* 0x0000003000007945 */ /* 0x000fe80003800200 */
[----:B------:R-:W-:Y:S05]  /*1910*/  @P4 BRA `(.L_x_25) ;  /* 0x0000000000044947 */ /* 0x000fea0003800000 */
[----:B------:R-:W-:Y:S05]  /*1920*/  BPT.TRAP 0x1 ;  /* 0x000000040000795c */ /* 0x000fea0000300000 */
.L_x_25:
[----:B------:R-:W-:Y:S05]  /*1930*/  BSYNC.RECONVERGENT B0 ;  /* 0x0000000000007941 */ /* 0x000fea0003800200 */
.L_x_24:
[----:B------:R-:W-:Y:S02]  /*1940*/  UIADD3 UR6, UPT, UPT, UR17, 0x1, URZ ;  /* 0x0000000111067890 */ /* 0x000fe4000fffe0ff */
[----:B------:R-:W-:Y:S02]  /*1950*/  ULEA UR32, UR17, UR4, 0xd ;  /* 0x0000000411207291 */ /* 0x000fe4000f8e68ff */
[----:B------:R-:W-:Y:S02]  /*1960*/  UISETP.NE.AND UP0, UPT, UR6, 0x11, UPT ;  /* 0x000000110600788c */ /* 0x000fe4000bf05270 */
[----:B------:R-:W-:Y:S02]  /*1970*/  UIADD3 UR26, UP1, UPT, UR22, 0x80, URZ ;  /* 0x00000080161a7890 */ /* 0x000fe4000ff3e0ff */
[----:B------:R-:W-:Y:S02]  /*1980*/  USEL UR9, URZ, 0x1, UP0 ;  /* 0x00000001ff097887 */ /* 0x000fe40008000000 */
[----:B------:R-:W-:-:S02]  /*1990*/  USEL UR6, UR6, URZ, UP0 ;  /* 0x000000ff06067287 */ /* 0x000fc40008000000 */
[----:B------:R-:W-:Y:S02]  /*19a0*/  UIADD3 UR20, UP0, UPT, UR22, 0x180, URZ ;  /* 0x0000018016147890 */ /* 0x000fe4000ff1e0ff */
[----:B------:R-:W-:Y:S01]  /*19b0*/  ULEA UR8, UR6, UR4, 0x3 ;  /* 0x0000000406087291 */ /* 0x000fe2000f8e18ff */
[----:B------:R-:W-:Y:S01]  /*19c0*/  LOP3.LUT R15, R15, UR9, RZ, 0x3c, !PT ;  /* 0x000000090f0f7c12 */ /* 0x000fe2000f8e3cff */
[----:B------:R-:W-:Y:S02]  /*19d0*/  USHF.L.U32 UR34, UR16, 0x6, URZ ;  /* 0x0000000610227899 */ /* 0x000fe400080006ff */
[----:B------:R-:W-:Y:S01]  /*19e0*/  UIADD3.X UR27, UPT, UPT, URZ, UR23, URZ, UP1, !UPT ;  /* 0x00000017ff1b7290 */ /* 0x000fe20008ffe4ff */
[----:B-1----:R-:W-:Y:S01]  /*19f0*/  SHF.L.U32 R2, R15, 0x1f, RZ ;  /* 0x0000001f0f027819 */ /* 0x002fe200000006ff */
[----:B------:R-:W-:Y:S02]  /*1a00*/  UIADD3 UR32, UPT, UPT, UR32, 0x4400, URZ ;  /* 0x0000440020207890 */ /* 0x000fe4000fffe0ff */
[----:B------:R-:W-:Y:S01]  /*1a10*/  UIADD3.X UR21, UPT, UPT, URZ, UR23, URZ, UP0, !UPT ;  /* 0x00000017ff157290 */ /* 0x000fe200087fe4ff */
[----:B------:R1:W1:Y:S01]  /*1a20*/  SYNCS.PHASECHK.TRANS64.TRYWAIT P0, [UR8+0x88], R2 ;  /* 0x00008802ff0075a7 */ /* 0x0002620008001108 */
[----:B------:R-:W-:Y:S01]  /*1a30*/  ULEA UR8, UR17, UR4, 0xc ;  /* 0x0000000411087291 */ /* 0x000fe2000f8e60ff */
[----:B------:R-:W-:Y:S01]  /*1a40*/  UMOV UR18, 0x0 ;  /* 0x0000000000127882 */ /* 0x000fe20000000000 */
[----:B------:R-:W-:-:S02]  /*1a50*/  UMOV UR19, 0x10000000 ;  /* 0x1000000000137882 */ /* 0x000fc40000000000 */
[----:B------:R-:W-:Y:S01]  /*1a60*/  UIADD3 UR8, UPT, UPT, UR8, 0x26400, URZ ;  /* 0x0002640008087890 */ /* 0x000fe2000fffe0ff */
[----:B------:R1:W-:Y:S01]  /*1a70*/  UTMALDG.3D [UR32], [UR26], desc[UR18] ;  /* 0x000012201a0075b4 */ /* 0x0003e20008011000 */
[----:B------:R-:W-:Y:S01]  /*1a80*/  UMOV UR12, UR36 ;  /* 0x00000024000c7c82 */ /* 0x000fe20008000000 */
[----:B------:R-:W-:Y:S01]  /*1a90*/  UMOV UR9, UR33 ;  /* 0x0000002100097c82 */ /* 0x000fe20008000000 */
[----:B------:R-:W-:Y:S01]  /*1aa0*/  UMOV UR10, UR34 ;  /* 0x00000022000a7c82 */ /* 0x000fe20008000000 */
[----:B------:R-:W-:Y:S01]  /*1ab0*/  UIADD3 UR16, UPT, UPT, UR16, 0x1, URZ ;  /* 0x0000000110107890 */ /* 0x000fe2000fffe0ff */
[----:B------:R-:W-:Y:S01]  /*1ac0*/  UMOV UR24, UR5 ;  /* 0x0000000500187c82 */ /* 0x000fe20008000000 */
[----:B------:R-:W-:Y:S02]  /*1ad0*/  UMOV UR17, UR6 ;  /* 0x0000000600117c82 */ /* 0x000fe40008000000 */
[----:B------:R1:W-:Y:S01]  /*1ae0*/  UTMALDG.3D [UR8], [UR20], desc[UR18] ;  /* 0x00001208140075b4 */ /* 0x0003e20008011000 */
[----:B------:R-:W-:-:S09]  /*1af0*/  UISETP.NE.AND UP0, UPT, UR16, UR5, UPT ;  /* 0x000000051000728c */ /* 0x000fd2000bf05270 */
[----:B------:R-:W-:Y:S05]  /*1b00*/  BRA.U UP0, `(.L_x_26) ;  /* 0xfffffffd00607547 */ /* 0x000fea000b83ffff */
.L_x_21:
[----:B-1----:R-:W-:Y:S01]  /*1b10*/  ULEA UR8, UR6, UR4, 0x3 ;  /* 0x0000000406087291 */ /* 0x002fe2000f8e18ff */
[----:B------:R-:W-:Y:S01]  /*1b20*/  SHF.L.U32 R2, R15, 0x1f, RZ ;  /* 0x0000001f0f027819 */ /* 0x000fe200000006ff */
[----:B------:R-:W-:Y:S01]  /*1b30*/  @!P1 SYNCS.ARRIVE.TRANS64.A1T0 RZ, [UR4+0x128], RZ ;  /* 0x000128ffffff99a7 */ /* 0x000fe20008100004 */
[----:B------:R-:W-:-:S06]  /*1b40*/  UISETP.GT.AND UP0, UPT, UR15, UR14, UPT ;  /* 0x0000000e0f00728c */ /* 0x000fcc000bf04270 */
[----:B--2---:R1:W2:Y:S03]  /*1b50*/  SYNCS.PHASECHK.TRANS64.TRYWAIT P0, [UR8+0x88], R2 ;  /* 0x00008802ff0075a7 */ /* 0x0042a60008001108 */
[----:B------:R-:W-:Y:S05]  /*1b60*/  BRA.U !UP0, `(.L_x_27) ;  /* 0x0000000108ac7547 */ /* 0x000fea000b800000 */
[----:B------:R-:W-:Y:S01]  /*1b70*/  UIADD3 UR21, UPT, UPT, UR7, UR24, URZ ;  /* 0x0000001807157290 */ /* 0x000fe2000fffe0ff */
[----:B------:R-:W-:-:S11]  /*1b80*/  UMOV UR25, UR6 ;  /* 0x0000000600197c82 */ /* 0x000fd60008000000 */
.L_x_32:
[----:B-1----:R-:W-:Y:S01]  /*1b90*/  ULEA UR17, UR25, UR4, 0x3 ;  /* 0x0000000419117291 */ /* 0x002fe2000f8e18ff */
[----:B--2---:R-:W-:Y:S01]  /*1ba0*/  @!P5 MOV R3, 0x3000 ;  /* 0x000030000003d802 */ /* 0x004fe20000000f00 */
[----:B--2---:R-:W-:Y:S10]  /*1bb0*/  @P0 BRA `(.L_x_28) ;  /* 0x00000000000c0947 */ /* 0x004ff40003800000 */
[----:B------:R-:W-:-:S04]  /*1bc0*/  SHF.L.U32 R5, R15, 0x1f, RZ ;  /* 0x0000001f0f057819 */ /* 0x000fc800000006ff */
[----:B------:R-:W2:Y:S02]  /*1bd0*/  SYNCS.PHASECHK.TRANS64.TRYWAIT P0, [UR17+0x88], R5 ;  /* 0x00008805ff0075a7 */ /* 0x000ea40008001111 */
[----:B--2---:R-:W-:Y:S05]  /*1be0*/  @!P0 BRA `(.L_x_29) ;  /* 0x0000005800108947 */ /* 0x004fea0003800000 */
.L_x_28:
[----:B------:R2:W-:Y:S01]  /*1bf0*/  @!P5 SYNCS.ARRIVE.TRANS64 RZ, [UR17], R3 ;  /* 0x00000003ffffd9a7 */ /* 0x0005e20008000011 */
[----:B------:R-:W-:Y:S04]  /*1c00*/  BSSY.RECONVERGENT B0, `(.L_x_30) ;  /* 0x0000003000007945 */ /* 0x000fe80003800200 */
[----:B------:R-:W-:Y:S05]  /*1c10*/  @P4 BRA `(.L_x_31) ;  /* 0x0000000000044947 */ /* 0x000fea0003800000 */
[----:B------:R-:W-:Y:S05]  /*1c20*/  BPT.TRAP 0x1 ;  /* 0x000000040000795c */ /* 0x000fea0000300000 */
.L_x_31:
[----:B------:R-:W-:Y:S05]  /*1c30*/  BSYNC.RECONVERGENT B0 ;  /* 0x0000000000007941 */ /* 0x000fea0003800200 */
.L_x_30:
        /* <DEDUP_REMOVED lines=10> */
[----:B------:R-:W-:Y:S01]  /*1ce0*/  UIADD3 UR16, UPT, UPT, UR16, 0x4400, URZ ;  /* 0x0000440010107890 */ /* 0x000fe2000fffe0ff */
[----:B-1----:R-:W-:Y:S01]  /*1cf0*/  SHF.L.U32 R2, R15, 0x1f, RZ ;  /* 0x0000001f0f027819 */ /* 0x002fe200000006ff */
[----:B------:R-:W-:Y:S02]  /*1d00*/  UIADD3.X UR31, UPT, UPT, URZ, UR23, URZ, UP1, !UPT ;  /* 0x00000017ff1f7290 */ /* 0x000fe40008ffe4ff */
[----:B------:R-:W-:Y:S01]  /*1d10*/  UIADD3.X UR29, UPT, UPT, URZ, UR23, URZ, UP0, !UPT ;  /* 0x00000017ff1d7290 */ /* 0x000fe200087fe4ff */
[----:B------:R1:W1:Y:S01]  /*1d20*/  SYNCS.PHASECHK.TRANS64.TRYWAIT P0, [UR8+0x88], R2 ;  /* 0x00008802ff0075a7 */ /* 0x0002620008001108 */
[----:B------:R-:W-:Y:S01]  /*1d30*/  ULEA UR8, UR25, UR4, 0xc ;  /* 0x0000000419087291 */ /* 0x000fe2000f8e60ff */
[----:B------:R-:W-:Y:S01]  /*1d40*/  UMOV UR26, 0x0 ;  /* 0x00000000001a7882 */ /* 0x000fe20000000000 */
[----:B------:R-:W-:-:S02]  /*1d50*/  UMOV UR27, 0x10000000 ;  /* 0x10000000001b7882 */ /* 0x000fc40000000000 */
[----:B------:R-:W-:Y:S01]  /*1d60*/  UIADD3 UR8, UPT, UPT, UR8, 0x26400, URZ ;  /* 0x0002640008087890 */ /* 0x000fe2000fffe0ff */
[----:B------:R-:W-:Y:S01]  /*1d70*/  UMOV UR19, UR35 ;  /* 0x0000002300137c82 */ /* 0x000fe20008000000 */
[----:B------:R-:W-:Y:S01]  /*1d80*/  UMOV UR20, UR36 ;  /* 0x0000002400147c82 */ /* 0x000fe20008000000 */
[----:B------:R-:W-:Y:S01]  /*1d90*/  UMOV UR12, UR36 ;  /* 0x00000024000c7c82 */ /* 0x000fe20008000000 */
[----:B------:R-:W-:Y:S01]  /*1da0*/  UMOV UR9, UR17 ;  /* 0x0000001100097c82 */ /* 0x000fe20008000000 */
[----:B------:R-:W-:Y:S01]  /*1db0*/  UMOV UR10, UR18 ;  /* 0x00000012000a7c82 */ /* 0x000fe20008000000 */
[----:B------:R1:W-:Y:S01]  /*1dc0*/  UTMALDG.3D [UR16], [UR30], desc[UR26] ;  /* 0x00001a101e0075b4 */ /* 0x0003e20008011000 */
[----:B------:R-:W-:Y:S01]  /*1dd0*/  UIADD3 UR24, UPT, UPT, UR24, 0x1, URZ ;  /* 0x0000000118187890 */ /* 0x000fe2000fffe0ff */
[----:B------:R-:W-:-:S03]  /*1de0*/  UMOV UR25, UR6 ;  /* 0x0000000600197c82 */ /* 0x000fc60008000000 */
[----:B------:R-:W-:Y:S01]  /*1df0*/  UISETP.NE.AND UP0, UPT, UR24, UR21, UPT ;  /* 0x000000151800728c */ /* 0x000fe2000bf05270 */
[----:B------:R1:W-:Y:S08]  /*1e00*/  UTMALDG.3D [UR8], [UR28], desc[UR26] ;  /* 0x00001a081c0075b4 */ /* 0x0003f00008011000 */
[----:B------:R-:W-:Y:S05]  /*1e10*/  BRA.U UP0, `(.L_x_32) ;  /* 0xfffffffd005c7547 */ /* 0x000fea000b83ffff */
.L_x_27:
[C---:B-1----:R-:W-:Y:S01]  /*1e20*/  LEA R2, R14.reuse, UR4, 0x3 ;  /* 0x000000040e027c11 */ /* 0x042fe2000f8e18ff */
[----:B------:R-:W-:Y:S01]  /*1e30*/  NOP ;  /* 0x0000000000007918 */ /* 0x000fe20000000000 */
[----:B--2---:R-:W-:Y:S02]  /*1e40*/  SHF.L.U32 R3, R13, 0x1f, RZ ;  /* 0x0000001f0d037819 */ /* 0x004fe400000006ff */
[----:B------:R-:W-:Y:S02]  /*1e50*/  LEA R4, R14, UR4, 0x4 ;  /* 0x000000040e047c11 */ /* 0x000fe4000f8e20ff */
[----:B------:R-:W1:Y:S02]  /*1e60*/  SYNCS.PHASECHK.TRANS64.TRYWAIT P0, [R2+URZ+0x130], R3 ;  /* 0x00013003020075a7 */ /* 0x000e6400080011ff */
[----:B-1----:R-:W-:Y:S05]  /*1e70*/  @!P0 BRA `(.L_x_33) ;  /* 0x0000005400848947 */ /* 0x002fea0003800000 */
.L_x_113:
[----:B------:R-:W2:Y:S01]  /*1e80*/  LDS.128 R4, [R4+0x1c0] ;  /* 0x0001c00004047984 */ /* 0x000ea20000000c00 */
[----:B---3--:R-:W-:Y:S01]  /*1e90*/  ISETP.GE.AND P0, PT, R134, 0x1, PT ;  /* 0x000000018600780c */ /* 0x008fe20003f06270 */
[----:B-1----:R-:W-:Y:S01]  /*1ea0*/  VIADD R2, R2, 0x140 ;  /* 0x0000014002027836 */ /* 0x002fe20000000000 */
[----:B------:R-:W-:Y:S01]  /*1eb0*/  @!PT LDS RZ, [RZ] ;  /* 0x00000000fffff984 */ /* 0x000fe20000000800 */
[----:B------:R-:W-:Y:S01]  /*1ec0*/  @!PT LDS RZ, [RZ] ;  /* 0x00000000fffff984 */ /* 0x000fe20000000800 */
[----:B------:R-:W-:Y:S01]  /*1ed0*/  @!PT LDS RZ, [RZ] ;  /* 0x00000000fffff984 */ /* 0x000fe20000000800 */
[----:B------:R-:W-:Y:S01]  /*1ee0*/  @!PT LDS RZ, [RZ] ;  /* 0x00000000fffff984 */ /* 0x000fe20000000800 */
[----:B------:R1:W-:Y:S06]  /*1ef0*/  MEMBAR.ALL.CTA ;  /* 0x0000000000007992 */ /* 0x0003ec0000008000 */
[----:B-1----:R-:W1:Y:S01]  /*1f00*/  FENCE.VIEW.ASYNC.S ;  /* 0x00000000000073c6 */ /* 0x002e620000000000 */
[----:B------:R-:W-:-:S04]  /*1f10*/  PRMT R2, RZ, 0x654, R2 ;  /* 0x00000654ff027816 */ /* 0x000fc80000000002 */
[----:B-1----:R1:W-:Y:S01]  /*1f20*/  SYNCS.ARRIVE.TRANS64.RED.A1T0 RZ, [R2+URZ], RZ ;  /* 0x000000ff02ff79a7 */ /* 0x0023e200081004ff */
[----:B--2---:R-:W-:-:S13]  /*1f30*/  LOP3.LUT P2, RZ, R6, 0x1, RZ, 0xc0, !PT ;  /* 0x0000000106ff7812 */ /* 0x004fda000784c0ff */
[----:B------:R-:W-:Y:S01]  /*1f40*/  @P2 SHF.R.U32.HI R3, RZ, 0x10, R5 ;  /* 0x00000010ff032819 */ /* 0x000fe20000011605 */
[----:B------:R-:W-:Y:S01]  /*1f50*/  VOTEU.ANY UP0, P2 ;  /* 0x0000000000ff7886 */ /* 0x000fe20001000100 */
[----:B------:R-:W-:Y:S02]  /*1f60*/  @P2 MOV R11, R4 ;  /* 0x00000004000b2202 */ /* 0x000fe40000000f00 */
[----:B------:R-:W-:Y:S02]  /*1f70*/  @P2 R2UR.BROADCAST UR8, R3 ;  /* 0x00000000030822ca */ /* 0x000fe400008e0000 */
[----:B------:R-:W-:-:S11]  /*1f80*/  @P2 LOP3.LUT R8, R5, 0xffff, RZ, 0xc0, !PT ;  /* 0x0000ffff05082812 */ /* 0x000fd600078ec0ff */
[----:B------:R-:W-:Y:S01]  /*1f90*/  @UP0 UMOV UR36, UR8 ;  /* 0x0000000800240c82 */ /* 0x000fe20008000000 */
[----:B-1----:R-:W-:Y:S05]  /*1fa0*/  @!P0 BRA `(.L_x_34) ;  /* 0x0000000000b88947 */ /* 0x002fea0003800000 */
[----:B------:R-:W4:Y:S01]  /*1fb0*/  LDC.64 R4, c[0x0][0xb18] ;  /* 0x0002c600ff047b82 */ /* 0x000f220000000a00 */
[----:B------:R-:W-:-:S07]  /*1fc0*/  ISETP.NE.AND P3, PT, R134, 0x1, PT ;  /* 0x000000018600780c */ /* 0x000fce0003f65270 */
[----:B------:R-:W1:Y:S08]  /*1fd0*/  LDC.64 R6, c[0x0][0xb10] ;  /* 0x0002c400ff067b82 */ /* 0x000e700000000a00 */
[----:B------:R-:W2:Y:S08]  /*1fe0*/  LDC R16, c[0x0][0xb20] ;  /* 0x0002c800ff107b82 */ /* 0x000eb00000000800 */
[----:B------:R-:W3:Y:S01]  /*1ff0*/  LDC R18, c[0x0][0xb0c] ;  /* 0x0002c300ff127b82 */ /* 0x000ee20000000800 */
[----:B----4-:R-:W-:Y:S01]  /*2000*/  IMAD.HI.U32 R17, R0, R5, RZ ;  /* 0x0000000500117227 */ /* 0x010fe200078e00ff */
[----:B------:R-:W-:-:S03]  /*2010*/  ISETP.NE.AND P0, PT, R4, 0x1, PT ;  /* 0x000000010400780c */ /* 0x000fc60003f05270 */
[----:B------:R-:W-:-:S03]  /*2020*/  IMAD.HI.U32 R5, R8, R5, RZ ;  /* 0x0000000508057227 */ /* 0x000fc600078e00ff */
[----:B------:R-:W4:Y:S01]  /*2030*/  LDC.64 R2, c[0x0][0xb28] ;  /* 0x0002ca00ff027b82 */ /* 0x000f220000000a00 */
[----:B-1----:R-:W-:-:S04]  /*2040*/  IMAD.HI.U32 R20, R9, R6, RZ ;  /* 0x0000000609147227 */ /* 0x002fc800078e00ff */
[----:B------:R-:W-:Y:S01]  /*2050*/  IMAD.HI.U32 R22, R11, R6, RZ ;  /* 0x000000060b167227 */ /* 0x000fe200078e00ff */
[----:B------:R-:W-:Y:S02]  /*2060*/  SHF.R.U32.HI R20, RZ, R7, R20 ;  /* 0x00000007ff147219 */ /* 0x000fe40000011614 */
[-C--:B--2---:R-:W-:Y:S02]  /*2070*/  SHF.R.U32.HI R17, RZ, R16.reuse, R17 ;  /* 0x00000010ff117219 */ /* 0x084fe40000011611 */
[----:B------:R-:W-:Y:S02]  /*2080*/  SHF.R.U32.HI R5, RZ, R16, R5 ;  /* 0x00000010ff057219 */ /* 0x000fe40000011605 */
[----:B------:R-:W-:Y:S02]  /*2090*/  SEL R17, R0, R17, !P0 ;  /* 0x0000001100117207 */ /* 0x000fe40004000000 */
[----:B------:R-:W-:Y:S02]  /*20a0*/  SHF.R.U32.HI R22, RZ, R7, R22 ;  /* 0x00000007ff167219 */ /* 0x000fe40000011616 */
[----:B---3--:R-:W-:-:S02]  /*20b0*/  ISETP.NE.AND P1, PT, R18, 0x1, PT ;  /* 0x000000011200780c */ /* 0x008fc40003f25270 */
[----:B------:R-:W-:Y:S02]  /*20c0*/  SEL R5, R8, R5, !P0 ;  /* 0x0000000508057207 */ /* 0x000fe40004000000 */
[----:B------:R-:W-:Y:S02]  /*20d0*/  SEL R19, R9, R20, !P1 ;  /* 0x0000001409137207 */ /* 0x000fe40004800000 */
[----:B------:R-:W-:Y:S01]  /*20e0*/  SEL R7, R11, R22, !P1 ;  /* 0x000000160b077207 */ /* 0x000fe20004800000 */
[----:B----4-:R-:W-:-:S04]  /*20f0*/  IMAD.HI.U32 R20, R17, R2, RZ ;  /* 0x0000000211147227 */ /* 0x010fc800078e00ff */
[----:B------:R-:W-:Y:S01]  /*2100*/  IMAD.HI.U32 R6, R19, R2, RZ ;  /* 0x0000000213067227 */ /* 0x000fe200078e00ff */
[----:B------:R-:W-:-:S04]  /*2110*/  @P3 SHF.R.U32.HI R17, RZ, R3, R20 ;  /* 0x00000003ff113219 */ /* 0x000fc80000011614 */
[----:B------:R-:W-:Y:S01]  /*2120*/  @P3 SHF.R.U32.HI R19, RZ, R3, R6 ;  /* 0x00000003ff133219 */ /* 0x000fe20000011606 */
[----:B------:R-:W-:-:S04]  /*2130*/  IMAD R17, R134, R17, RZ ;  /* 0x0000001186117224 */ /* 0x000fc800078e02ff */
[----:B------:R-:W-:Y:S01]  /*2140*/  IMAD R6, R134, R19, RZ ;  /* 0x0000001386067224 */ /* 0x000fe200078e02ff */
[C---:B------:R-:W-:Y:S02]  /*2150*/  ISETP.GE.AND P0, PT, R5.reuse, R17, PT ;  /* 0x000000110500720c */ /* 0x040fe40003f06270 */
[----:B------:R-:W-:Y:S02]  /*2160*/  IADD3 R17, PT, PT, -R5, RZ, RZ ;  /* 0x000000ff05117210 */ /* 0x000fe40007ffe1ff */
[----:B------:R-:W-:Y:S01]  /*2170*/  ISETP.GE.OR P0, PT, R7, R6, P0 ;  /* 0x000000060700720c */ /* 0x000fe20000706670 */
[----:B------:R-:W-:-:S04]  /*2180*/  IMAD.HI.U32 R6, R5, R2, RZ ;  /* 0x0000000205067227 */ /* 0x000fc800078e00ff */
[----:B------:R-:W-:Y:S01]  /*2190*/  IMAD R8, R4, R17, R8 ;  /* 0x0000001104087224 */ /* 0x000fe200078e0208 */
[----:B------:R-:W-:-:S04]  /*21a0*/  SHF.R.U32.HI R6, RZ, R3, R6 ;  /* 0x00000003ff067219 */ /* 0x000fc80000011606 */
[----:B------:R-:W-:-:S03]  /*21b0*/  SEL R6, R5, R6, !P3 ;  /* 0x0000000605067207 */ /* 0x000fc60005800000 */
[----:B------:R-:W-:-:S04]  /*21c0*/  @!P0 IMAD.HI.U32 R16, R7, R2, RZ ;  /* 0x0000000207108227 */ /* 0x000fc800078e00ff */
[----:B------:R-:W-:Y:S01]  /*21d0*/  IMAD.MOV R2, RZ, RZ, -R6 ;  /* 0x000000ffff027224 */ /* 0x000fe200078e0a06 */
[----:B------:R-:W-:-:S03]  /*21e0*/  @!P0 SHF.R.U32.HI R16, RZ, R3, R16 ;  /* 0x00000003ff108219 */ /* 0x000fc60000011610 */
[----:B------:R-:W-:Y:S01]  /*21f0*/  IMAD R2, R134, R2, R5 ;  /* 0x0000000286027224 */ /* 0x000fe200078e0205 */
        /* <DEDUP_REMOVED lines=9> */
.L_x_34:
[----:B------:R-:W1:Y:S02]  /*2290*/  LDCU UR8, c[0x0][0xb30] ;  /* 0x00016600ff0877ac */ /* 0x000e640008000800 */
[----:B-1----:R-:W-:-:S09]  /*22a0*/  UISETP.NE.AND UP0, UPT, UR8, 0x1, UPT ;  /* 0x000000010800788c */ /* 0x002fd2000bf05270 */
[----:B------:R-:W-:Y:S05]  /*22b0*/  BRA.U UP0, `(.L_x_35) ;  /* 0x0000000100407547 */ /* 0x000fea000b800000 */
[----:B------:R-:W1:Y:S08]  /*22c0*/  LDC.64 R4, c[0x0][0xb10] ;  /* 0x0002c400ff047b82 */ /* 0x000e700000000a00 */
[----:B------:R-:W2:Y:S08]  /*22d0*/  LDC.64 R2, c[0x0][0xb18] ;  /* 0x0002c600ff027b82 */ /* 0x000eb00000000a00 */
[----:B------:R-:W3:Y:S08]  /*22e0*/  LDC R6, c[0x0][0xb20] ;  /* 0x0002c800ff067b82 */ /* 0x000ef00000000800 */
[----:B------:R-:W4:Y:S01]  /*22f0*/  LDC R16, c[0x0][0xb0c] ;  /* 0x0002c300ff107b82 */ /* 0x000f220000000800 */
[----:B-1----:R-:W-:-:S05]  /*2300*/  IMAD.HI.U32 R4, R11, R4, RZ ;  /* 0x000000040b047227 */ /* 0x002fca00078e00ff */
[----:B------:R-:W-:Y:S01]  /*2310*/  SHF.R.U32.HI R4, RZ, R5, R4 ;  /* 0x00000005ff047219 */ /* 0x000fe20000011604 */
[----:B--2---:R-:W-:Y:S01]  /*2320*/  IMAD.HI.U32 R3, R8, R3, RZ ;  /* 0x0000000308037227 */ /* 0x004fe200078e00ff */
[----:B------:R-:W-:-:S04]  /*2330*/  ISETP.NE.AND P0, PT, R2, 0x1, PT ;  /* 0x000000010200780c */ /* 0x000fc80003f05270 */
[----:B---3--:R-:W-:-:S04]  /*2340*/  SHF.R.U32.HI R3, RZ, R6, R3 ;  /* 0x00000006ff037219 */ /* 0x008fc80000011603 */
[----:B------:R-:W-:Y:S02]  /*2350*/  SEL R3, R8, R3, !P0 ;  /* 0x0000000308037207 */ /* 0x000fe40004000000 */
[----:B----4-:R-:W-:-:S04]  /*2360*/  ISETP.NE.AND P1, PT, R16, 0x1, PT ;  /* 0x000000011000780c */ /* 0x010fc80003f25270 */
[----:B------:R-:W-:-:S05]  /*2370*/  SEL R4, R11, R4, !P1 ;  /* 0x000000040b047207 */ /* 0x000fca0004800000 */
[----:B------:R-:W-:Y:S02]  /*2380*/  IMAD.IADD R5, R3, 0x1, -R4 ;  /* 0x0000000103057824 */ /* 0x000fe400078e0a04 */
[----:B------:R-:W-:Y:S02]  /*2390*/  IMAD.IADD R3, R4, 0x1, -R3 ;  /* 0x0000000104037824 */ /* 0x000fe400078e0a03 */
[----:B------:R-:W-:Y:S02]  /*23a0*/  IMAD R11, R5, R16, R11 ;  /* 0x00000010050b7224 */ /* 0x000fe400078e020b */
[----:B------:R-:W-:-:S07]  /*23b0*/  IMAD R8, R3, R2, R8 ;  /* 0x0000000203087224 */ /* 0x000fce00078e0208 */
.L_x_35:
[----:B------:R-:W-:Y:S01]  /*23c0*/  VIADD R14, R14, 0x1 ;  /* 0x000000010e0e7836 */ /* 0x000fe20000000000 */
[----:B------:R-:W-:Y:S01]  /*23d0*/  PLOP3.LUT P1, PT, PT, PT, PT, 0x80, 0x8 ;  /* 0x000000000008781c */ /* 0x000fe20003f2f070 */
[----:B------:R-:W-:Y:S02]  /*23e0*/  IMAD.IADD R21, R11, 0x1, R214 ;  /* 0x000000010b157824 */ /* 0x000fe400078e02d6 */
[----:B------:R-:W-:Y:S01]  /*23f0*/  IMAD.IADD R20, R8, 0x1, R203 ;  /* 0x0000000108147824 */ /* 0x000fe200078e02cb */
[----:B------:R-:W-:-:S04]  /*2400*/  ISETP.NE.AND P0, PT, R14, 0x2, PT ;  /* 0x000000020e00780c */ /* 0x000fc80003f05270 */
[----:B------:R-:W-:Y:S02]  /*2410*/  SEL R2, RZ, 0x1, P0 ;  /* 0x00000001ff027807 */ /* 0x000fe40000000000 */
[----:B------:R-:W-:Y:S02]  /*2420*/  SEL R14, R14, RZ, P0 ;  /* 0x000000ff0e0e7207 */ /* 0x000fe40000000000 */
[----:B------:R-:W-:Y:S01]  /*2430*/  LOP3.LUT R13, R13, R2, RZ, 0x3c, !PT ;  /* 0x000000020d0d7212 */ /* 0x000fe200078e3cff */
[----:B------:R-:W-:Y:S06]  /*2440*/  @P2 BRA `(.L_x_36) ;  /* 0xfffffff000982947 */ /* 0x000fec000383ffff */
[----:B------:R-:W-:Y:S01]  /*2450*/  UIADD3 UR4, UPT, UPT, UR4, 0x88, URZ ;  /* 0x0000008804047890 */ /* 0x000fe2000fffe0ff */
[----:B------:R-:W-:-:S03]  /*2460*/  SHF.L.U32 R3, R15, 0x1f, RZ ;  /* 0x0000001f0f037819 */ /* 0x000fc600000006ff */
[----:B------:R-:W-:-:S09]  /*2470*/  ULEA UR5, UR6, UR4, 0x3 ;  /* 0x0000000406057291 */ /* 0x000fd2000f8e18ff */
[----:B------:R-:W1:Y:S02]  /*2480*/  SYNCS.PHASECHK.TRANS64.TRYWAIT P0, [UR5], R3 ;  /* 0x00000003ff0075a7 */ /* 0x000e640008001105 */
[----:B-1----:R-:W-:Y:S05]  /*2490*/  @!P0 BRA `(.L_x_37) ;  /* 0x0000005000108947 */ /* 0x002fea0003800000 */
.L_x_115:
[----:B------:R-:W-:-:S04]  /*24a0*/  UIADD3 UR6, UPT, UPT, UR6, 0x1, URZ ;  /* 0x0000000106067890 */ /* 0x000fc8000fffe0ff */
[----:B------:R-:W-:-:S04]  /*24b0*/  UISETP.NE.AND UP0, UPT, UR6, 0x11, UPT ;  /* 0x000000110600788c */ /* 0x000fc8000bf05270 */
[----:B------:R-:W-:Y:S02]  /*24c0*/  USEL UR7, URZ, 0x1, UP0 ;  /* 0x00000001ff077887 */ /* 0x000fe40008000000 */
[----:B------:R-:W-:-:S04]  /*24d0*/  USEL UR6, UR6, URZ, UP0 ;  /* 0x000000ff06067287 */ /* 0x000fc80008000000 */
[----:B------:R-:W-:Y:S01]  /*24e0*/  ULEA UR5, UR6, UR4, 0x3 ;  /* 0x0000000406057291 */ /* 0x000fe2000f8e18ff */
[----:B------:R-:W-:-:S04]  /*24f0*/  LOP3.LUT R2, R15, UR7, RZ, 0x3c, !PT ;  /* 0x000000070f027c12 */ /* 0x000fc8000f8e3cff */
[----:B-1----:R-:W-:-:S04]  /*2500*/  SHF.L.U32 R3, R2, 0x1f, RZ ;  /* 0x0000001f02037819 */ /* 0x002fc800000006ff */
[----:B------:R-:W1:Y:S02]  /*2510*/  SYNCS.PHASECHK.TRANS64.TRYWAIT P0, [UR5], R3 ;  /* 0x00000003ff0075a7 */ /* 0x000e640008001105 */
[----:B-1----:R-:W-:Y:S05]  /*2520*/  @!P0 BRA `(.L_x_38) ;  /* 0x0000005000048947 */ /* 0x002fea0003800000 */
.L_x_117:
        /* <DEDUP_REMOVED lines=9> */
.L_x_119:
        /* <DEDUP_REMOVED lines=9> */
.L_x_121:
        /* <DEDUP_REMOVED lines=9> */
.L_x_123:
        /* <DEDUP_REMOVED lines=9> */
.L_x_125:
        /* <DEDUP_REMOVED lines=9> */
.L_x_127:
        /* <DEDUP_REMOVED lines=9> */
.L_x_129:
        /* <DEDUP_REMOVED lines=9> */
.L_x_131:
        /* <DEDUP_REMOVED lines=9> */
.L_x_133:
        /* <DEDUP_REMOVED lines=9> */
.L_x_135:
        /* <DEDUP_REMOVED lines=9> */
.L_x_137:
        /* <DEDUP_REMOVED lines=9> */
.L_x_139:
        /* <DEDUP_REMOVED lines=9> */
.L_x_141:
        /* <DEDUP_REMOVED lines=9> */
.L_x_143:
        /* <DEDUP_REMOVED lines=9> */
.L_x_145:
[----:B------:R-:W-:-:S04]  /*2d10*/  UIADD3 UR6, UPT, UPT, UR6, 0x1, URZ ;  /* 0x0000000106067890 */ /* 0x000fc8000fffe0ff */
[----:B------:R-:W-:-:S04]  /*2d20*/  UISETP.NE.AND UP0, UPT, UR6, 0x11, UPT ;  /* 0x000000110600788c */ /* 0x000fc8000bf05270 */
[----:B------:R-:W-:Y:S02]  /*2d30*/  USEL UR5, URZ, 0x1, UP0 ;  /* 0x00000001ff057887 */ /* 0x000fe40008000000 */
[----:B------:R-:W-:-:S04]  /*2d40*/  USEL UR6, UR6, URZ, UP0 ;  /* 0x000000ff06067287 */ /* 0x000fc80008000000 */
[----:B------:R-:W-:Y:S01]  /*2d50*/  ULEA UR6, UR6, UR4, 0x3 ;  /* 0x0000000406067291 */ /* 0x000fe2000f8e18ff */
[----:B-1----:R-:W-:-:S04]  /*2d60*/  LOP3.LUT R3, R2, UR5, RZ, 0x3c, !PT ;  /* 0x0000000502037c12 */ /* 0x002fc8000f8e3cff */
[----:B------:R-:W-:Y:S01]  /*2d70*/  SHF.L.U32 R3, R3, 0x1f, RZ ;  /* 0x0000001f03037819 */ /* 0x000fe200000006ff */
[----:B----4-:R-:W-:-:S07]  /*2d80*/  IMAD.U32 R0, RZ, RZ, UR6 ;  /* 0x00000006ff007e24 */ /* 0x010fce000f8e00ff */
.L_x_53:
[----:B-1----:R1:W2:Y:S02]  /*2d90*/  SYNCS.PHASECHK.TRANS64.TRYWAIT P0, [R0+URZ], R3 ;  /* 0x00000003000075a7 */ /* 0x0022a400080011ff */
[----:B--2---:R-:W-:Y:S05]  /*2da0*/  @!P0 NANOSLEEP.SYNCS 0x989680 ;  /* 0x009896800000895d */ /* 0x004fea0003900000 */
[----:B------:R-:W2:Y:S02]  /*2db0*/  @!P0 SYNCS.PHASECHK.TRANS64 P0, [R0+URZ], R3 ;  /* 0x00000003000085a7 */ /* 0x000ea400080010ff */
[----:B--2---:R-:W-:Y:S05]  /*2dc0*/  @P0 EXIT ;  /* 0x000000000000094d */ /* 0x004fea0003800000 */
[----:B------:R-:W-:Y:S05]  /*2dd0*/  BRA `(.L_x_53) ;  /* 0xfffffffc00ec7947 */ /* 0x000fea000383ffff */
.L_x_18:
[----:B------:R-:W-:-:S04]  /*2de0*/  UISETP.NE.AND UP1, UPT, UR37, URZ, UPT ;  /* 0x000000ff2500728c */ /* 0x000fc8000bf25270 */
[----:B------:R-:W-:-:S09]  /*2df0*/  UISETP.NE.OR UP1, UPT, UR8, 0x1, UP1 ;  /* 0x000000010800788c */ /* 0x000fd20008f25670 */
[----:B------:R-:W-:Y:S05]  /*2e00*/  BRA.U UP1, `(.L_x_54) ;  /* 0x00000005014c7547 */ /* 0x000fea000b800000 */
[----:B------:R-:W-:Y:S01]  /*2e10*/  HFMA2 R3, -RZ, RZ, 0, 0 ;  /* 0x00000000ff037431 */ /* 0x000fe200000001ff */
[----:B------:R-:W-:Y:S01]  /*2e20*/  ISETP.NE.AND P2, PT, R5, RZ, PT ;  /* 0x000000ff0500720c */ /* 0x000fe20003f45270 */
[----:B------:R-:W-:Y:S01]  /*2e30*/  IMAD.MOV.U32 R12, RZ, RZ, 0x1 ;  /* 0x00000001ff0c7424 */ /* 0x000fe200078e00ff */
[----:B------:R-:W-:Y:S01]  /*2e40*/  CS2R R6, SRZ ;  /* 0x0000000000067805 */ /* 0x000fe2000001ff00 */
[----:B------:R-:W-:Y:S01]  /*2e50*/  IMAD.MOV.U32 R4, RZ, RZ, RZ ;  /* 0x000000ffff047224 */ /* 0x000fe200078e00ff */
[----:B------:R-:W-:Y:S01]  /*2e60*/  UMOV UR4, 0x400 ;  /* 0x0000040000047882 */ /* 0x000fe20000000000 */
[----:B------:R-:W-:Y:S01]  /*2e70*/  UMOV UR6, URZ ;  /* 0x000000ff00067c82 */ /* 0x000fe20008000000 */
[----:B------:R-:W-:-:S12]  /*2e80*/  ULEA UR37, UR37, UR4, 0x18 ;  /* 0x0000000425257291 */ /* 0x000fd8000f8ec0ff */
.L_x_58:
[----:B------:R-:W-:Y:S02]  /*2e90*/  LEA R0, R3, UR37, 0x3 ;  /* 0x0000002503007c11 */ /* 0x000fe4000f8e18ff */
[----:B------:R-:W-:-:S03]  /*2ea0*/  SHF.L.U32 R9, R4, 0x1f, RZ ;  /* 0x0000001f04097819 */ /* 0x000fc600000006ff */
[----:B------:R-:W-:Y:S01]  /*2eb0*/  VIADD R8, R0, 0x1a0 ;  /* 0x000001a000087836 */ /* 0x000fe20000000000 */
[----:B------:R-:W1:Y:S02]  /*2ec0*/  SYNCS.PHASECHK.TRANS64.TRYWAIT P0, [R0+URZ+0x190], R9 ;  /* 0x00019009000075a7 */ /* 0x000e6400080011ff */
[----:B-1----:R-:W-:Y:S05]  /*2ed0*/  @!P0 BRA `(.L_x_55) ;  /* 0x0000004c00008947 */ /* 0x002fea0003800000 */
.L_x_146:
[----:B------:R-:W-:Y:S01]  /*2ee0*/  ULEA UR5, UR6, UR37, 0x3 ;  /* 0x0000002506057291 */ /* 0x000fe2000f8e18ff */
[----:B------:R-:W-:Y:S01]  /*2ef0*/  PRMT R8, RZ, 0x654, R8 ;  /* 0x00000654ff087816 */ /* 0x000fe20000000008 */
[----:B-1----:R-:W-:Y:S01]  /*2f00*/  @!P2 IMAD.MOV.U32 R9, RZ, RZ, 0x10 ;  /* 0x00000010ff09a424 */ /* 0x002fe200078e00ff */
[----:B------:R-:W-:Y:S01]  /*2f10*/  SHF.L.U32 R11, R12, 0x1f, RZ ;  /* 0x0000001f0c0b7819 */ /* 0x000fe200000006ff */
[----:B------:R-:W-:Y:S01]  /*2f20*/  UIADD3 UR4, UPT, UPT, UR5, 0x130, URZ ;  /* 0x0000013005047890 */ /* 0x000fe2000fffe0ff */
[----:B------:R1:W-:Y:S05]  /*2f30*/  SYNCS.ARRIVE.TRANS64.RED.A1T0 RZ, [R8+URZ], RZ ;  /* 0x000000ff08ff79a7 */ /* 0x0003ea00081004ff */
[----:B------:R-:W-:Y:S01]  /*2f40*/  IMAD.U32 R0, RZ, RZ, UR4 ;  /* 0x00000004ff007e24 */ /* 0x000fe2000f8e00ff */
[----:B------:R-:W2:Y:S04]  /*2f50*/  SYNCS.PHASECHK.TRANS64.TRYWAIT P0, [UR5+0x140], R11 ;  /* 0x0001400bff0075a7 */ /* 0x000ea80008001105 */
[----:B------:R-:W-:Y:S01]  /*2f60*/  PRMT R13, R5, 0x654, R0 ;  /* 0x00000654050d7816 */ /* 0x000fe20000000000 */
[----:B-12---:R-:W-:Y:S06]  /*2f70*/  @!P0 BRA `(.L_x_56) ;  /* 0x0000004800ec8947 */ /* 0x006fec0003800000 */
.L_x_148:
[----:B------:R-:W-:Y:S01]  /*2f80*/  ULEA UR4, UR6, UR37, 0x4 ;  /* 0x0000002506047291 */ /* 0x000fe2000f8e20ff */
[----:B------:R-:W-:Y:S01]  /*2f90*/  SEL R2, R13, R2, !P2 ;  /* 0x000000020d027207 */ /* 0x000fe20005000000 */
[----:B------:R-:W-:Y:S01]  /*2fa0*/  UIADD3 UR5, UPT, UPT, UR5, 0x130, URZ ;  /* 0x0000013005057890 */ /* 0x000fe2000fffe0ff */
[----:B-1----:R-:W-:Y:S01]  /*2fb0*/  LEA R0, R7, UR37, 0x3 ;  /* 0x0000002507007c11 */ /* 0x002fe2000f8e18ff */
[----:B------:R-:W-:Y:S01]  /*2fc0*/  UIADD3 UR4, UPT, UPT, UR4, 0x1c0, URZ ;  /* 0x000001c004047890 */ /* 0x000fe2000fffe0ff */
[----:B------:R1:W-:Y:S01]  /*2fd0*/  @!P2 SYNCS.ARRIVE.TRANS64.RED RZ, [R2+URZ], R9 ;  /* 0x0000000902ffa9a7 */ /* 0x0003e200080004ff */
[----:B------:R-:W-:Y:S01]  /*2fe0*/  UIADD3 UR6, UPT, UPT, UR6, 0x1, URZ ;  /* 0x0000000106067890 */ /* 0x000fe2000fffe0ff */
[----:B------:R-:W-:-:S03]  /*2ff0*/  VIADD R3, R3, 0x1 ;  /* 0x0000000103037836 */ /* 0x000fc60000000000 */
[----:B------:R-:W-:Y:S02]  /*3000*/  UISETP.NE.AND UP0, UPT, UR6, 0x2, UPT ;  /* 0x000000020600788c */ /* 0x000fe4000bf05270 */
[----:B------:R-:W-:Y:S01]  /*3010*/  ISETP.NE.AND P0, PT, R3, 0x2, PT ;  /* 0x000000020300780c */ /* 0x000fe20003f05270 */
[----:B------:R-:W-:Y:S06]  /*3020*/  UGETNEXTWORKID.BROADCAST [UR4], [UR5] ;  /* 0x00000000040073ca */ /* 0x000fec0008000100 */
[----:B------:R-:W-:Y:S02]  /*3030*/  USEL UR4, URZ, 0x1, UP0 ;  /* 0x00000001ff047887 */ /* 0x000fe40008000000 */
[----:B------:R-:W-:-:S04]  /*3040*/  USEL UR6, UR6, URZ, UP0 ;  /* 0x000000ff06067287 */ /* 0x000fc80008000000 */
[----:B------:R-:W-:Y:S02]  /*3050*/  LOP3.LUT R12, R12, UR4, RZ, 0x3c, !PT ;  /* 0x000000040c0c7c12 */ /* 0x000fe4000f8e3cff */
[----:B-1----:R-:W-:-:S04]  /*3060*/  SHF.L.U32 R9, R6, 0x1f, RZ ;  /* 0x0000001f06097819 */ /* 0x002fc800000006ff */
[----:B------:R-:W1:Y:S02]  /*3070*/  SYNCS.PHASECHK.TRANS64.TRYWAIT P1, [R0+URZ+0x130], R9 ;  /* 0x00013009000075a7 */ /* 0x000e6400080211ff */
[----:B-1----:R-:W-:Y:S05]  /*3080*/  @!P1 BRA `(.L_x_57) ;  /* 0x0000004800c09947 */ /* 0x002fea0003800000 */
.L_x_149:
[C---:B------:R-:W-:Y:S01]  /*3090*/  LEA R8, R7.reuse, UR37, 0x4 ;  /* 0x0000002507087c11 */ /* 0x040fe2000f8e20ff */
[----:B------:R-:W-:Y:S01]  /*30a0*/  VIADD R7, R7, 0x1 ;  /* 0x0000000107077836 */ /* 0x000fe20000000000 */
[----:B------:R-:W-:Y:S01]  /*30b0*/  SEL R3, R3, RZ, P0 ;  /* 0x000000ff03037207 */ /* 0x000fe20000000000 */
[----:B-1----:R-:W-:-:S03]  /*30c0*/  VIADD R0, R0, 0x140 ;  /* 0x0000014000007836 */ /* 0x002fc60000000000 */
[----:B------:R-:W1:Y:S01]  /*30d0*/  LDS.128 R8, [R8+0x1c0] ;  /* 0x0001c00008087984 */ /* 0x000e620000000c00 */
[C---:B------:R-:W-:Y:S02]  /*30e0*/  ISETP.NE.AND P1, PT, R7.reuse, 0x2, PT ;  /* 0x000000020700780c */ /* 0x040fe40003f25270 */
[----:B------:R-:W-:Y:S01]  /*30f0*/  PRMT R0, RZ, 0x654, R0 ;  /* 0x00000654ff007816 */ /* 0x000fe20000000000 */
[----:B------:R-:W-:Y:S01]  /*3100*/  @!PT LDS RZ, [RZ] ;  /* 0x00000000fffff984 */ /* 0x000fe20000000800 */
[----:B------:R-:W-:Y:S01]  /*3110*/  @!PT LDS RZ, [RZ] ;  /* 0x00000000fffff984 */ /* 0x000fe20000000800 */
[----:B------:R-:W-:Y:S01]  /*3120*/  @!PT LDS RZ, [RZ] ;  /* 0x00000000fffff984 */ /* 0x000fe20000000800 */
[----:B------:R-:W-:Y:S01]  /*3130*/  @!PT LDS RZ, [RZ] ;  /* 0x00000000fffff984 */ /* 0x000fe20000000800 */
[----:B------:R2:W-:Y:S06]  /*3140*/  MEMBAR.ALL.CTA ;  /* 0x0000000000007992 */ /* 0x0005ec0000008000 */
[----:B--2---:R-:W2:Y:S01]  /*3150*/  FENCE.VIEW.ASYNC.S ;  /* 0x00000000000073c6 */ /* 0x004ea20000000000 */
[----:B------:R-:W-:Y:S01]  /*3160*/  SEL R7, R7, RZ, P1 ;  /* 0x000000ff07077207 */ /* 0x000fe20000800000 */
[----:B--2---:R2:W-:Y:S01]  /*3170*/  SYNCS.ARRIVE.TRANS64.RED.A1T0 RZ, [R0+URZ], RZ ;  /* 0x000000ff00ff79a7 */ /* 0x0045e200081004ff */
[----:B-1----:R-:W-:-:S02]  /*3180*/  LOP3.LUT P3, RZ, R10, 0x1, RZ, 0xc0, !PT ;  /* 0x000000010aff7812 */ /* 0x002fc4000786c0ff */
[----:B------:R-:W-:Y:S02]  /*3190*/  SEL R9, RZ, 0x1, P0 ;  /* 0x00000001ff097807 */ /* 0x000fe40000000000 */
[----:B------:R-:W-:Y:S02]  /*31a0*/  SEL R11, RZ, 0x1, P1 ;  /* 0x00000001ff0b7807 */ /* 0x000fe40000800000 */
[----:B------:R-:W-:Y:S02]  /*31b0*/  LOP3.LUT R4, R4, R9, RZ, 0x3c, !PT ;  /* 0x0000000904047212 */ /* 0x000fe400078e3cff */
[----:B------:R-:W-:-:S05]  /*31c0*/  LOP3.LUT R6, R6, R11, RZ, 0x3c, !PT ;  /* 0x0000000b06067212 */ /* 0x000fca00078e3cff */
[----:B--2---:R-:W-:Y:S05]  /*31d0*/  @P3 BRA `(.L_x_58) ;  /* 0xfffffffc002c3947 */ /* 0x004fea000383ffff */
[----:B------:R-:W-:Y:S01]  /*31e0*/  ULEA UR5, UR6, UR37, 0x3 ;  /* 0x0000002506057291 */ /* 0x000fe2000f8e18ff */
[----:B------:R-:W-:-:S08]  /*31f0*/  SHF.L.U32 R3, R12, 0x1f, RZ ;  /* 0x0000001f0c037819 */ /* 0x000fd000000006ff */
[----:B------:R-:W1:Y:S02]  /*3200*/  SYNCS.PHASECHK.TRANS64 P0, [UR5+0x140], R3 ;  /* 0x00014003ff0075a7 */ /* 0x000e640008001005 */
[----:B-1----:R-:W-:Y:S05]  /*3210*/  @P0 BRA `(.L_x_59) ;  /* 0x0000000000080947 */ /* 0x002fea0003800000 */
[----:B------:R-:W1:Y:S02]  /*3220*/  SYNCS.PHASECHK.TRANS64.TRYWAIT P0, [UR5+0x140], R3 ;  /* 0x00014003ff0075a7 */ /* 0x000e640008001105 */
[----:B-1----:R-:W-:Y:S05]  /*3230*/  @!P0 BRA `(.L_x_60) ;  /* 0x0000004800688947 */ /* 0x002fea0003800000 */
.L_x_59:
[----:B------:R-:W-:-:S04]  /*3240*/  UIADD3 UR4, UPT, UPT, UR6, 0x1, URZ ;  /* 0x0000000106047890 */ /* 0x000fc8000fffe0ff */
[----:B------:R-:W-:-:S04]  /*3250*/  UISETP.NE.AND UP0, UPT, UR4, 0x2, UPT ;  /* 0x000000020400788c */ /* 0x000fc8000bf05270 */
[----:B------:R-:W-:Y:S02]  /*3260*/  USEL UR7, URZ, 0x1, UP0 ;  /* 0x00000001ff077887 */ /* 0x000fe40008000000 */
[----:B------:R-:W-:-:S04]  /*3270*/  USEL UR4, UR4, URZ, UP0 ;  /* 0x000000ff04047287 */ /* 0x000fc80008000000 */
[----:B------:R-:W-:Y:S01]  /*3280*/  ULEA UR4, UR4, UR37, 0x3 ;  /* 0x0000002504047291 */ /* 0x000fe2000f8e18ff */
[----:B-1----:R-:W-:-:S04]  /*3290*/  LOP3.LUT R3, R12, UR7, RZ, 0x3c, !PT ;  /* 0x000000070c037c12 */ /* 0x002fc8000f8e3cff */
[----:B------:R-:W-:-:S04]  /*32a0*/  SHF.L.U32 R0, R3, 0x1f, RZ ;  /* 0x0000001f03007819 */ /* 0x000fc800000006ff */
[----:B------:R-:W1:Y:S02]  /*32b0*/  SYNCS.PHASECHK.TRANS64 P0, [UR4+0x140], R0 ;  /* 0x00014000ff0075a7 */ /* 0x000e640008001004 */
[----:B-1----:R-:W-:Y:S05]  /*32c0*/  @P0 EXIT ;  /* 0x000000000000094d */ /* 0x002fea0003800000 */
[----:B------:R-:W-:Y:S02]  /*32d0*/  SHF.L.U32 R3, R3, 0x1f, RZ ;  /* 0x0000001f03037819 */ /* 0x000fe400000006ff */
[----:B------:R-:W-:-:S07]  /*32e0*/  MOV R0, UR4 ;  /* 0x0000000400007c02 */ /* 0x000fce0008000f00 */
.L_x_61:
[----:B-1----:R1:W2:Y:S02]  /*32f0*/  SYNCS.PHASECHK.TRANS64.TRYWAIT P0, [R0+URZ+0x140], R3 ;  /* 0x00014003000075a7 */ /* 0x0022a400080011ff */
[----:B--2---:R-:W-:Y:S05]  /*3300*/  @!P0 NANOSLEEP.SYNCS 0x989680 ;  /* 0x009896800000895d */ /* 0x004fea0003900000 */
[----:B------:R-:W2:Y:S02]  /*3310*/  @!P0 SYNCS.PHASECHK.TRANS64 P0, [R0+URZ+0x140], R3 ;  /* 0x00014003000085a7 */ /* 0x000ea400080010ff */
[----:B--2---:R-:W-:Y:S05]  /*3320*/  @P0 EXIT ;  /* 0x000000000000094d */ /* 0x004fea0003800000 */
[----:B------:R-:W-:Y:S05]  /*3330*/  BRA `(.L_x_61) ;  /* 0xfffffffc00ec7947 */ /* 0x000fea000383ffff */
.L_x_54:
[----:B------:R-:W-:-:S09]  /*3340*/  UISETP.NE.AND UP1, UPT, UR8, URZ, UPT ;  /* 0x000000ff0800728c */ /* 0x000fd2000bf25270 */
[----:B------:R-:W-:Y:S05]  /*3350*/  BRA.U UP1, `(.L_x_62) ;  /* 0x0000000d017c7547 */ /* 0x000fea000b800000 */
[----:B------:R-:W-:Y:S01]  /*3360*/  UMOV UR4, 0x40 ;  /* 0x0000004000047882 */ /* 0x000fe20000000000 */
[----:B------:R-:W-:Y:S01]  /*3370*/  NOP ;  /* 0x0000000000007918 */ /* 0x000fe20000000000 */
[----:B------:R-:W-:Y:S01]  /*3380*/  ULEA UR4, UR37, UR4, 0x18 ;  /* 0x0000000425047291 */ /* 0x000fe2000f8ec0ff */
[----:B------:R-:W-:Y:S02]  /*3390*/  UMOV UR5, 0x400 ;  /* 0x0000040000057882 */ /* 0x000fe40000000000 */
[----:B------:R-:W-:-:S06]  /*33a0*/  ULEA UR37, UR37, UR5, 0x18 ;  /* 0x0000000525257291 */ /* 0x000fcc000f8ec0ff */
[----:B------:R-:W1:Y:S02]  /*33b0*/  LDS.U8 R0, [UR4+0x1c] ;  /* 0x00001c04ff007984 */ /* 0x000e640008000000 */
[----:B-1----:R-:W-:-:S13]  /*33c0*/  ISETP.NE.AND P0, PT, R0, RZ, PT ;  /* 0x000000ff0000720c */ /* 0x002fda0003f05270 */
[----:B------:R-:W-:Y:S05]  /*33d0*/  @P0 BRA `(.L_x_63) ;  /* 0x0000000000580947 */ /* 0x000fea0003800000 */
[----:B------:R-:W-:-:S13]  /*33e0*/  ELECT P0, URZ, PT ;  /* 0x0000000000ff782f */ /* 0x000fda0003800000 */
[----:B------:R-:W-:Y:S05]  /*33f0*/  @!P0 BRA `(.L_x_64) ;  /* 0x0000000000608947 */ /* 0x000fea0003800000 */
[----:B------:R-:W-:Y:S01]  /*3400*/  UMOV UR5, 0x10 ;  /* 0x0000001000057882 */ /* 0x000fe20000000000 */
[----:B------:R-:W-:Y:S01]  /*3410*/  HFMA2 R0, -RZ, RZ, 0, 5.9604644775390625e-08 ;  /* 0x00000001ff007431 */ /* 0x000fe200000001ff */
[----:B------:R-:W-:-:S03]  /*3420*/  MOV R2, 0xffff ;  /* 0x0000ffff00027802 */ /* 0x000fc60000000f00 */
[----:B------:R-:W-:Y:S04]  /*3430*/  DEPBAR.LE SB1, 0x36 ;  /* 0x00009d800000791a */ /* 0x000fe80000000000 */
[----:B------:R-:W1:Y:S02]  /*3440*/  UTCATOMSWS.FIND_AND_SET.ALIGN UP0, UR5, UR5 ;  /* 0x00000005000575e3 */ /* 0x000e640008000800 */
[----:B-1----:R-:W-:Y:S01]  /*3450*/  MOV R3, UR5 ;  /* 0x0000000500037c02 */ /* 0x002fe20008000f00 */
[----:B------:R-:W-:Y:S06]  /*3460*/  BRA.U UP0, `(.L_x_65) ;  /* 0x0000000100187547 */ /* 0x000fec000b800000 */
.L_x_66:
[----:B------:R-:W-:Y:S05]  /*3470*/  NANOSLEEP 0x64 ;  /* 0x000000640000795d */ /* 0x000fea0003800000 */
[----:B------:R-:W-:-:S05]  /*3480*/  UMOV UR5, 0x10 ;  /* 0x0000001000057882 */ /* 0x000fca0000000000 */
[----:B------:R-:W-:Y:S04]  /*3490*/  DEPBAR.LE SB1, 0x36 ;  /* 0x00009d800000791a */ /* 0x000fe80000000000 */
[----:B------:R-:W1:Y:S02]  /*34a0*/  UTCATOMSWS.FIND_AND_SET.ALIGN UP0, UR5, UR5 ;  /* 0x00000005000575e3 */ /* 0x000e640008000800 */
[----:B-1----:R-:W-:Y:S01]  /*34b0*/  MOV R3, UR5 ;  /* 0x0000000500037c02 */ /* 0x002fe20008000f00 */
[----:B------:R-:W-:Y:S05]  /*34c0*/  BRA.U !UP0, `(.L_x_66) ;  /* 0xfffffffd08e87547 */ /* 0x000fea000b83ffff */
.L_x_65:
[-C--:B------:R-:W-:Y:S02]  /*34d0*/  SHF.L.U32 R2, R2, R3.reuse, RZ ;  /* 0x0000000302027219 */ /* 0x080fe400000006ff */
[----:B------:R-:W-:Y:S01]  /*34e0*/  SHF.L.U32 R0, R0, R3, RZ ;  /* 0x0000000300007219 */ /* 0x000fe200000006ff */
[----:B------:R-:W-:Y:S02]  /*34f0*/  IMAD.SHL.U32 R3, R3, 0x20, RZ ;  /* 0x0000002003037824 */ /* 0x000fe400078e00ff */
[----:B------:R1:W-:Y:S04]  /*3500*/  ATOMS.OR RZ, [UR4+0x14], R2 ;  /* 0x00001402ffff798c */ /* 0x0003e8000b000004 */
[----:B------:R1:W-:Y:S04]  /*3510*/  ATOMS.OR RZ, [UR4+0x18], R0 ;  /* 0x00001800ffff798c */ /* 0x0003e8000b000004 */
[----:B------:R1:W-:Y:S01]  /*3520*/  STS [UR37+0x1e0], R3 ;  /* 0x0001e003ff007988 */ /* 0x0003e20008000825 */
[----:B------:R-:W-:Y:S05]  /*3530*/  BRA `(.L_x_64) ;  /* 0x0000000000107947 */ /* 0x000fea0003800000 */
.L_x_63:
[----:B------:R-:W-:Y:S02]  /*3540*/  MOV R0, 0xffffffff ;  /* 0xffffffff00007802 */ /* 0x000fe40000000f00 */
[----:B------:R-:W-:-:S03]  /*3550*/  MOV R2, 0x3580 ;  /* 0x0000358000027802 */ /* 0x000fc60000000f00 */
[----:B------:R1:W-:Y:S04]  /*3560*/  STS [UR37+0x1e0], R0 ;  /* 0x0001e000ff007988 */ /* 0x0003e80008000825 */
[----:B-1-3-5:R-:W-:Y:S05]  /*3570*/  CALL.REL.NOINC `($__internal_1_$__cuda_sm10x_tcgen05_guardrail_trap_phase_invalid_during_alloc) ;  /* 0x0000004800e47944 */ /* 0x02afea0003c00000 */
.L_x_64:
[----:B------:R-:W-:Y:S05]  /*3580*/  WARPSYNC.ALL ;  /* 0x0000000000007948 */ /* 0x000fea0003800000 */
[----:B------:R-:W2:Y:S01]  /*3590*/  S2UR UR6, SR_CgaCtaId ;  /* 0x00000000000679c3 */ /* 0x000ea20000008800 */
[----:B------:R-:W-:Y:S01]  /*35a0*/  UMOV UR4, 0x400 ;  /* 0x0000040000047882 */ /* 0x000fe20000000000 */
[----:B------:R-:W-:-:S06]  /*35b0*/  NOP ;  /* 0x0000000000007918 */ /* 0x000fcc0000000000 */
[----:B------:R-:W-:Y:S06]  /*35c0*/  BAR.ARV 0x6, 0xa0 ;  /* 0x0182800000007b1d */ /* 0x000fec0000002000 */
[----:B------:R-:W4:Y:S01]  /*35d0*/  LDCU UR7, c[0x0][0x38c] ;  /* 0x00007180ff0777ac */ /* 0x000f220008000800 */
[----:B------:R-:W-:Y:S01]  /*35e0*/  IMAD.MOV.U32 R11, RZ, RZ, 0x1 ;  /* 0x00000001ff0b7424 */ /* 0x000fe200078e00ff */
[----:B------:R-:W-:Y:S01]  /*35f0*/  CS2R R8, SRZ ;  /* 0x0000000000087805 */ /* 0x000fe2000001ff00 */
[----:B------:R-:W-:Y:S01]  /*3600*/  IMAD.MOV.U32 R10, RZ, RZ, RZ ;  /* 0x000000ffff0a7224 */ /* 0x000fe200078e00ff */
[----:B------:R-:W-:Y:S01]  /*3610*/  UMOV UR18, URZ ;  /* 0x000000ff00127c82 */ /* 0x000fe20008000000 */
[----:B------:R-:W-:Y:S01]  /*3620*/  UMOV UR17, URZ ;  /* 0x000000ff00117c82 */ /* 0x000fe20008000000 */
[----:B------:R-:W-:Y:S01]  /*3630*/  UMOV UR22, 0x0 ;  /* 0x0000000000167882 */ /* 0x000fe20000000000 */
[----:B------:R-:W-:Y:S01]  /*3640*/  UMOV UR23, 0x8100010 ;  /* 0x0810001000177882 */ /* 0x000fe20000000000 */
[----:B------:R-:W-:Y:S01]  /*3650*/  UMOV UR20, 0x0 ;  /* 0x0000000000147882 */ /* 0x000fe20000000000 */
[----:B------:R-:W-:Y:S01]  /*3660*/  UMOV UR21, 0x8100010 ;  /* 0x0810001000157882 */ /* 0x000fe20000000000 */
[----:B--2---:R-:W-:Y:S01]  /*3670*/  ULEA UR6, UR6, UR4, 0x18 ;  /* 0x0000000406067291 */ /* 0x004fe2000f8ec0ff */
[----:B------:R-:W2:Y:S03]  /*3680*/  LDCU UR4, c[0x0][0x38c] ;  /* 0x00007180ff0477ac */ /* 0x000ea60008000800 */
[----:B------:R-:W-:-:S02]  /*3690*/  UIADD3 UR11, UPT, UPT, UR6, 0x4400, URZ ;  /* 0x00004400060b7890 */ /* 0x000fc4000fffe0ff */
[----:B----4-:R-:W-:-:S03]  /*36a0*/  UIADD3 UR7, UPT, UPT, UR7, 0x3f, URZ ;  /* 0x0000003f07077890 */ /* 0x010fc6000fffe0ff */
[----:B-1----:R-:W1:Y:S01]  /*36b0*/  LDS R0, [UR6+0x1e0] ;  /* 0x0001e006ff007984 */ /* 0x002e620008000800 */
[----:B------:R-:W-:Y:S02]  /*36c0*/  UIADD3 UR12, UPT, UPT, UR6, 0x26400, URZ ;  /* 0x00026400060c7890 */ /* 0x000fe4000fffe0ff */
[----:B------:R-:W-:Y:S02]  /*36d0*/  USHF.R.S32.HI UR5, URZ, 0x1f, UR7 ;  /* 0x0000001fff057899 */ /* 0x000fe40008011407 */
[----:B------:R-:W-:Y:S02]  /*36e0*/  USHF.R.U32.HI UR11, URZ, 0x4, UR11 ;  /* 0x00000004ff0b7899 */ /* 0x000fe4000801160b */
[----:B------:R-:W-:Y:S02]  /*36f0*/  ULEA.HI UR5, UR5, UR7, URZ, 0x6 ;  /* 0x0000000705057291 */ /* 0x000fe4000f8f30ff */
[----:B------:R-:W-:Y:S02]  /*3700*/  USHF.R.U32.HI UR12, URZ, 0x4, UR12 ;  /* 0x00000004ff0c7899 */ /* 0x000fe4000801160c */
[----:B------:R-:W-:-:S02]  /*3710*/  USHF.R.S32.HI UR5, URZ, 0x6, UR5 ;  /* 0x00000006ff057899 */ /* 0x000fc40008011405 */
[----:B------:R-:W-:Y:S02]  /*3720*/  ULOP3.LUT UR11, UR11, 0x3fff, URZ, 0xc0, !UPT ;  /* 0x00003fff0b0b7892 */ /* 0x000fe4000f8ec0ff */
[----:B------:R-:W-:Y:S02]  /*3730*/  UISETP.LT.AND UP0, UPT, UR5, 0x1, UPT ;  /* 0x000000010500788c */ /* 0x000fe4000bf01270 */
[----:B------:R-:W-:Y:S02]  /*3740*/  ULOP3.LUT UR12, UR12, 0x3fff, URZ, 0xc0, !UPT ;  /* 0x00003fff0c0c7892 */ /* 0x000fe4000f8ec0ff */
[----:B------:R-:W-:Y:S02]  /*3750*/  USEL UR10, UR5, 0x1, !UP0 ;  /* 0x00000001050a7887 */ /* 0x000fe4000c000000 */
[----:B------:R-:W-:Y:S02]  /*3760*/  ULOP3.LUT UR11, UR11, 0x10000, URZ, 0xfc, !UPT ;  /* 0x000100000b0b7892 */ /* 0x000fe4000f8efcff */
[----:B------:R-:W-:-:S02]  /*3770*/  ULOP3.LUT UR12, UR12, 0x10000, URZ, 0xfc, !UPT ;  /* 0x000100000c0c7892 */ /* 0x000fc4000f8efcff */
[----:B------:R-:W-:Y:S02]  /*3780*/  UIADD3 UR10, UPT, UPT, -UR10, URZ, URZ ;  /* 0x000000ff0a0a7290 */ /* 0x000fe4000fffe1ff */
[----:B--2---:R-:W-:Y:S01]  /*3790*/  UISETP.GE.AND UP3, UPT, UR4, 0x1, UPT ;  /* 0x000000010400788c */ /* 0x004fe2000bf66270 */
[----:B-1----:R-:W-:-:S15]  /*37a0*/  R2UR UR19, R0 ;  /* 0x00000000001372ca */ /* 0x002fde00000e0000 */
.L_x_73:
[----:B------:R-:W-:Y:S02]  /*37b0*/  LEA R0, R10, UR6, 0x3 ;  /* 0x000000060a007c11 */ /* 0x000fe4000f8e18ff */
[----:B------:R-:W-:Y:S02]  /*37c0*/  SHF.L.U32 R5, R9, 0x1f, RZ ;  /* 0x0000001f09057819 */ /* 0x000fe400000006ff */
[----:B------:R-:W-:Y:S01]  /*37d0*/  PLOP3.LUT P0, PT, PT, PT, UP3, 0x80, 0x8 ;  /* 0x000000000008781c */ /* 0x000fe20003f0f038 */
[----:B------:R-:W-:Y:S01]  /*37e0*/  VIADD R3, R0, 0x140 ;  /* 0x0000014000037836 */ /* 0x000fe20000000000 */
[----:B-1----:R-:W1:Y:S02]  /*37f0*/  SYNCS.PHASECHK.TRANS64.TRYWAIT P1, [R0+URZ+0x130], R5 ;  /* 0x00013005000075a7 */ /* 0x002e6400080211ff */
[----:B-1--4-:R-:W-:Y:S09]  /*3800*/  @!P1 BRA `(.L_x_67) ;  /* 0x00000044000c9947 */ /* 0x012ff20003800000 */
.L_x_151:
[----:B------:R-:W-:Y:S01]  /*3810*/  LEA R4, R10, UR6, 0x4 ;  /* 0x000000060a047c11 */ /* 0x000fe2000f8e20ff */
[----:B------:R-:W-:Y:S01]  /*3820*/  @UP3 ULEA UR4, UR17, UR6, 0x3 ;  /* 0x0000000611043291 */ /* 0x000fe2000f8e18ff */
[----:B------:R-:W-:Y:S01]  /*3830*/  PLOP3.LUT P2, PT, PT, PT, PT, 0x80, 0x8 ;  /* 0x000000000008781c */ /* 0x000fe20003f4f070 */
[----:B------:R-:W-:Y:S01]  /*3840*/  ULEA UR8, UR18, UR6, 0x3 ;  /* 0x0000000612087291 */ /* 0x000fe2000f8e18ff */
[----:B------:R-:W-:Y:S01]  /*3850*/  PRMT R3, RZ, 0x654, R3 ;  /* 0x00000654ff037816 */ /* 0x000fe20000000003 */
[----:B------:R-:W-:Y:S01]  /*3860*/  ULEA UR9, UR18, UR19, 0x6 ;  /* 0x0000001312097291 */ /* 0x000fe2000f8e30ff */
[----:B-1----:R-:W1:Y:S01]  /*3870*/  LDS.128 R4, [R4+0x1c0] ;  /* 0x0001c00004047984 */ /* 0x002e620000000c00 */
[----:B------:R-:W-:Y:S02]  /*3880*/  @P0 SHF.L.U32 R2, R8, 0x1f, RZ ;  /* 0x0000001f08020819 */ /* 0x000fe400000006ff */
[----:B------:R-:W-:Y:S01]  /*3890*/  SHF.L.U32 R0, R11, 0x1f, RZ ;  /* 0x0000001f0b007819 */ /* 0x000fe200000006ff */
[----:B------:R-:W-:Y:S01]  /*38a0*/  @!PT LDS RZ, [RZ] ;  /* 0x00000000fffff984 */ /* 0x000fe20000000800 */
[----:B------:R-:W-:Y:S01]  /*38b0*/  @!PT LDS RZ, [RZ] ;  /* 0x00000000fffff984 */ /* 0x000fe20000000800 */
[----:B------:R-:W-:Y:S01]  /*38c0*/  @!PT LDS RZ, [RZ] ;  /* 0x00000000fffff984 */ /* 0x000fe20000000800 */
[----:B------:R-:W-:Y:S01]  /*38d0*/  @!PT LDS RZ, [RZ] ;  /* 0x00000000fffff984 */ /* 0x000fe20000000800 */
[----:B------:R2:W-:Y:S06]  /*38e0*/  MEMBAR.ALL.CTA ;  /* 0x0000000000007992 */ /* 0x0005ec0000008000 */
[----:B--2---:R-:W2:Y:S02]  /*38f0*/  FENCE.VIEW.ASYNC.S ;  /* 0x00000000000073c6 */ /* 0x004ea40000000000 */
[----:B--2---:R2:W-:Y:S01]  /*3900*/  SYNCS.ARRIVE.TRANS64.RED.A1T0 RZ, [R3+URZ], RZ ;  /* 0x000000ff03ff79a7 */ /* 0x0045e200081004ff */
[----:B------:R2:W4:Y:S01]  /*3910*/  @P0 SYNCS.PHASECHK.TRANS64.TRYWAIT P2, [UR4], R2 ;  /* 0x00000002ff0005a7 */ /* 0x0005220008041104 */
[----:B-1----:R-:W-:Y:S01]  /*3920*/  LOP3.LUT P1, RZ, R6, 0x1, RZ, 0xc0, !PT ;  /* 0x0000000106ff7812 */ /* 0x002fe2000782c0ff */
[----:B------:R-:W1:Y:S02]  /*3930*/  SYNCS.PHASECHK.TRANS64.TRYWAIT P0, [UR8+0x170], R0 ;  /* 0x00017000ff0075a7 */ /* 0x000e640008001108 */
[----:B-12-4-:R-:W-:Y:S10]  /*3940*/  @!P0 BRA `(.L_x_68) ;  /* 0x0000004000d08947 */ /* 0x016ff40003800000 */
.L_x_153:
[----:B------:R-:W-:Y:S01]  /*3950*/  IADD3 R10, PT, PT, R10, 0x1, RZ ;  /* 0x000000010a0a7810 */ /* 0x000fe20007ffe0ff */
[----:B------:R-:W-:Y:S06]  /*3960*/  BRA.U !UP3, `(.L_x_69) ;  /* 0x000000010b987547 */ /* 0x000fec000b800000 */
[----:B------:R-:W-:Y:S01]  /*3970*/  UPLOP3.LUT UP4, UPT, UPT, UPT, UPT, 0x40, 0x4 ;  /* 0x000000000004789c */ /* 0x000fe20003f8e870 */
[----:B------:R-:W-:Y:S01]  /*3980*/  UMOV UR16, UR10 ;  /* 0x0000000a00107c82 */ /* 0x000fe20008000000 */
[----:B------:R-:W-:Y:S01]  /*3990*/  UMOV UR15, UR5 ;  /* 0x00000005000f7c82 */ /* 0x000fe20008000000 */
[----:B------:R-:W-:-:S08]  /*39a0*/  UMOV UR14, UR17 ;  /* 0x00000011000e7c82 */ /* 0x000fd00008000000 */
.L_x_72:
[----:B------:R-:W-:Y:S02]  /*39b0*/  UIADD3 UR16, UPT, UPT, UR16, 0x1, URZ ;  /* 0x0000000110107890 */ /* 0x000fe4000fffe0ff */
[----:B--2---:R-:W-:Y:S02]  /*39c0*/  ULEA UR7, UR14, UR6, 0x3 ;  /* 0x000000060e077291 */ /* 0x004fe4000f8e18ff */
[----:B------:R-:W-:Y:S01]  /*39d0*/  UISETP.NE.AND UP0, UPT, UR16, URZ, UPT ;  /* 0x000000ff1000728c */ /* 0x000fe2000bf05270 */
[----:B----4-:R-:W-:Y:S10]  /*39e0*/  @P2 BRA `(.L_x_70) ;  /* 0x00000000000c2947 */ /* 0x010ff40003800000 */
[----:B-1----:R-:W-:Y:S04]  /*39f0*/  SHF.L.U32 R3, R8, 0x1f, RZ ;  /* 0x0000001f08037819 */ /* 0x002fe800000006ff */
[----:B------:R-:W1:Y:S02]  /*3a00*/  SYNCS.PHASECHK.TRANS64.TRYWAIT P0, [UR7], R3 ;  /* 0x00000003ff0075a7 */ /* 0x000e640008001107 */
[----:B-1----:R-:W-:Y:S05]  /*3a10*/  @!P0 BRA `(.L_x_71) ;  /* 0x0000004000b48947 */ /* 0x002fea0003800000 */
.L_x_70:
[----:B------:R-:W-:Y:S01]  /*3a20*/  UISETP.NE.AND UP1, UPT, UR15, 0x1, UPT ;  /* 0x000000010f00788c */ /* 0x000fe2000bf25270 */
[----:B------:R-:W-:Y:S01]  /*3a30*/  PLOP3.LUT P2, PT, PT, PT, PT, 0x80, 0x8 ;  /* 0x000000000008781c */ /* 0x000fe20003f4f070 */
[----:B------:R-:W-:Y:S02]  /*3a40*/  UIADD3 UR17, UPT, UPT, UR14, 0x1, URZ ;  /* 0x000000010e117890 */ /* 0x000fe4000fffe0ff */
[----:B------:R-:W-:Y:S02]  /*3a50*/  ULEA UR24, UR14, UR12, 0x8 ;  /* 0x0000000c0e187291 */ /* 0x000fe4000f8e40ff */
[----:B------:R-:W-:Y:S01]  /*3a60*/  UISETP.NE.AND UP2, UPT, UR17, 0x11, UPT ;  /* 0x000000111100788c */ /* 0x000fe2000bf45270 */
[----:B------:R-:W-:Y:S01]  /*3a70*/  PLOP3.LUT P0, PT, PT, PT, UP1, 0x80, 0x8 ;  /* 0x000000000008781c */ /* 0x000fe20003f0f018 */
[----:B------:R-:W-:Y:S02]  /*3a80*/  ULEA UR26, UR14, UR11, 0x9 ;  /* 0x0000000b0e1a7291 */ /* 0x000fe4000f8e48ff */
[----:B------:R-:W-:Y:S02]  /*3a90*/  USEL UR13, URZ, 0x1, UP2 ;  /* 0x00000001ff0d7887 */ /* 0x000fe40009000000 */
[----:B------:R-:W-:Y:S02]  /*3aa0*/  USEL UR17, UR17, URZ, UP2 ;  /* 0x000000ff11117287 */ /* 0x000fe40009000000 */
[----:B------:R-:W-:Y:S02]  /*3ab0*/  UIADD3 UR30, UPT, UPT, UR24, 0x2, URZ ;  /* 0x00000002181e7890 */ /* 0x000fe4000fffe0ff */
[----:B------:R-:W-:Y:S01]  /*3ac0*/  @UP1 ULEA UR4, UR17, UR6, 0x3 ;  /* 0x0000000611041291 */ /* 0x000fe2000f8e18ff */
[----:B------:R-:W-:Y:S01]  /*3ad0*/  LOP3.LUT R8, R8, UR13, RZ, 0x3c, !PT ;  /* 0x0000000d08087c12 */ /* 0x000fe2000f8e3cff */
[----:B------:R-:W-:Y:S02]  /*3ae0*/  UIADD3 UR28, UPT, UPT, UR26, 0x2, URZ ;  /* 0x000000021a1c7890 */ /* 0x000fe4000fffe0ff */
[----:B------:R-:W-:Y:S01]  /*3af0*/  UIADD3 UR7, UPT, UPT, UR7, 0x88, URZ ;  /* 0x0000008807077890 */ /* 0x000fe2000fffe0ff */
[----:B-1----:R-:W-:Y:S01]  /*3b00*/  @P0 SHF.L.U32 R0, R8, 0x1f, RZ ;  /* 0x0000001f08000819 */ /* 0x002fe200000006ff */
[----:B------:R-:W-:Y:S01]  /*3b10*/  UMOV UR25, 0x80004020 ;  /* 0x8000402000197882 */ /* 0x000fe20000000000 */
[----:B------:R-:W-:Y:S01]  /*3b20*/  UMOV UR27, 0x80004020 ;  /* 0x80004020001b7882 */ /* 0x000fe20000000000 */
[----:B------:R-:W-:Y:S01]  /*3b30*/  UMOV UR31, 0x80004020 ;  /* 0x80004020001f7882 */ /* 0x000fe20000000000 */
[----:B------:R2:W4:Y:S01]  /*3b40*/  @P0 SYNCS.PHASECHK.TRANS64.TRYWAIT P2, [UR4], R0 ;  /* 0x00000000ff0005a7 */ /* 0x0005220008041104 */
[----:B------:R-:W-:Y:S01]  /*3b50*/  UIADD3 UR15, UPT, UPT, UR15, -0x1, URZ ;  /* 0xffffffff0f0f7890 */ /* 0x000fe2000fffe0ff */
[----:B------:R2:W-:Y:S01]  /*3b60*/  UTCQMMA gdesc[UR26], gdesc[UR24], tmem[UR9], tmem[UR22], idesc[UR23], UP4 ;  /* 0x00ff16181a0075ea */ /* 0x0005e2000a000309 */
[----:B------:R-:W-:Y:S01]  /*3b70*/  UPLOP3.LUT UP4, UPT, UPT, UPT, UPT, 0x80, 0x8 ;  /* 0x000000000008789c */ /* 0x000fe20003f8f070 */
[----:B------:R-:W-:Y:S01]  /*3b80*/  UMOV UR29, 0x80004020 ;  /* 0x80004020001d7882 */ /* 0x000fe20000000000 */
[----:B------:R-:W-:Y:S01]  /*3b90*/  UMOV UR14, UR17 ;  /* 0x00000011000e7c82 */ /* 0x000fe20008000000 */
[----:B------:R2:W-:Y:S01]  /*3ba0*/  UTCQMMA gdesc[UR28], gdesc[UR30], tmem[UR9], tmem[UR20], idesc[UR21], UPT ;  /* 0x00ff141e1c0075ea */ /* 0x0005e2000b800309 */
[----:B------:R2:W-:Y:S01]  /*3bb0*/  UTCBAR [UR7], URZ ;  /* 0x000000ff070073e9 */ /* 0x0005e200080000ff */
[----:B------:R-:W-:Y:S06]  /*3bc0*/  BRA.U UP0, `(.L_x_72) ;  /* 0xfffffffd00787547 */ /* 0x000fec000b83ffff */
.L_x_69:
[----:B------:R-:W-:Y:S01]  /*3bd0*/  UIADD3 UR18, UPT, UPT, UR18, 0x1, URZ ;  /* 0x0000000112127890 */ /* 0x000fe2000fffe0ff */
[C---:B------:R-:W-:Y:S01]  /*3be0*/  ISETP.NE.AND P0, PT, R10.reuse, 0x2, PT ;  /* 0x000000020a00780c */ /* 0x040fe20003f05270 */
[----:B------:R-:W-:Y:S02]  /*3bf0*/  UIADD3 UR8, UPT, UPT, UR8, 0x150, URZ ;  /* 0x0000015008087890 */ /* 0x000fe4000fffe0ff */
[----:B------:R-:W-:Y:S01]  /*3c00*/  UISETP.NE.AND UP0, UPT, UR18, 0x4, UPT ;  /* 0x000000041200788c */ /* 0x000fe2000bf05270 */
[----:B-12---:R-:W-:Y:S02]  /*3c10*/  SEL R0, RZ, 0x1, P0 ;  /* 0x00000001ff007807 */ /* 0x006fe40000000000 */
[----:B------:R-:W-:Y:S01]  /*3c20*/  SEL R10, R10, RZ, P0 ;  /* 0x000000ff0a0a7207 */ /* 0x000fe20000000000 */
[----:B------:R-:W-:Y:S01]  /*3c30*/  USEL UR4, URZ, 0x1, UP0 ;  /* 0x00000001ff047887 */ /* 0x000fe20008000000 */
[----:B------:R-:W-:Y:S01]  /*3c40*/  LOP3.LUT R9, R9, R0, RZ, 0x3c, !PT ;  /* 0x0000000009097212 */ /* 0x000fe200078e3cff */
[----:B------:R-:W-:Y:S01]  /*3c50*/  USEL UR18, UR18, URZ, UP0 ;  /* 0x000000ff12127287 */ /* 0x000fe20008000000 */
[----:B------:R1:W-:Y:S03]  /*3c60*/  UTCBAR [UR8], URZ ;  /* 0x000000ff080073e9 */ /* 0x0003e600080000ff */
[----:B------:R-:W-:Y:S01]  /*3c70*/  LOP3.LUT R11, R11, UR4, RZ, 0x3c, !PT ;  /* 0x000000040b0b7c12 */ /* 0x000fe2000f8e3cff */
[----:B------:R-:W-:Y:S07]  /*3c80*/  @P1 BRA `(.L_x_73) ;  /* 0xfffffff800c81947 */ /* 0x000fee000383ffff */
[----:B------:R-:W2:Y:S01]  /*3c90*/  S2UR UR4, SR_CgaCtaId ;  /* 0x00000000000479c3 */ /* 0x000ea20000008800 */
[----:B------:R-:W-:Y:S01]  /*3ca0*/  ELECT P0, URZ, PT ;  /* 0x0000000000ff782f */ /* 0x000fe20003800000 */
[----:B------:R-:W-:Y:S01]  /*3cb0*/  IMAD.MOV.U32 R0, RZ, RZ, 0x1 ;  /* 0x00000001ff007424 */ /* 0x000fe200078e00ff */
[----:B------:R-:W-:Y:S01]  /*3cc0*/  UIADD3 UR6, UPT, UPT, UR6, 0x170, URZ ;  /* 0x0000017006067890 */ /* 0x000fe2000fffe0ff */
[----:B------:R-:W-:Y:S01]  /*3cd0*/  SHF.L.U32 R3, R11, 0x1f, RZ ;  /* 0x0000001f0b037819 */ /* 0x000fe200000006ff */
[----:B------:R-:W-:-:S03]  /*3ce0*/  UMOV UR5, 0x40 ;  /* 0x0000004000057882 */ /* 0x000fc60000000000 */
[----:B------:R-:W-:Y:S01]  /*3cf0*/  UVIRTCOUNT.DEALLOC.SMPOOL 0x80 ;  /* 0x000000800000784c */ /* 0x000fe20000000000 */
[----:B--2---:R-:W-:Y:S02]  /*3d00*/  ULEA UR4, UR4, UR5, 0x18 ;  /* 0x0000000504047291 */ /* 0x004fe4000f8ec0ff */
[----:B------:R-:W-:-:S07]  /*3d10*/  ULEA UR5, UR18, UR6, 0x3 ;  /* 0x0000000612057291 */ /* 0x000fce000f8e18ff */
[----:B------:R2:W-:Y:S02]  /*3d20*/  @P0 STS.U8 [UR4+0x1c], R0 ;  /* 0x00001c00ff000988 */ /* 0x0005e40008000004 */
[----:B------:R-:W3:Y:S02]  /*3d30*/  SYNCS.PHASECHK.TRANS64.TRYWAIT P0, [UR5], R3 ;  /* 0x00000003ff0075a7 */ /* 0x000ee40008001105 */
[----:B--23--:R-:W-:Y:S05]  /*3d40*/  @!P0 BRA `(.L_x_74) ;  /* 0x0000004000008947 */ /* 0x00cfea0003800000 */
.L_x_156:
[----:B------:R-:W-:-:S04]  /*3d50*/  UIADD3 UR7, UPT, UPT, UR18, 0x1, URZ ;  /* 0x0000000112077890 */ /* 0x000fc8000fffe0ff */
[----:B------:R-:W-:-:S04]  /*3d60*/  UISETP.NE.AND UP0, UPT, UR7, 0x4, UPT ;  /* 0x000000040700788c */ /* 0x000fc8000bf05270 */
[----:B-1----:R-:W-:Y:S02]  /*3d70*/  USEL UR8, URZ, 0x1, UP0 ;  /* 0x00000001ff087887 */ /* 0x002fe40008000000 */
[----:B------:R-:W-:-:S04]  /*3d80*/  USEL UR7, UR7, URZ, UP0 ;  /* 0x000000ff07077287 */ /* 0x000fc80008000000 */
[----:B------:R-:W-:Y:S01]  /*3d90*/  ULEA UR5, UR7, UR6, 0x3 ;  /* 0x0000000607057291 */ /* 0x000fe2000f8e18ff */
[----:B------:R-:W-:-:S04]  /*3da0*/  LOP3.LUT R2, R11, UR8, RZ, 0x3c, !PT ;  /* 0x000000080b027c12 */ /* 0x000fc8000f8e3cff */
[----:B--2---:R-:W-:-:S04]  /*3db0*/  SHF.L.U32 R3, R2, 0x1f, RZ ;  /* 0x0000001f02037819 */ /* 0x004fc800000006ff */
[----:B------:R-:W1:Y:S02]  /*3dc0*/  SYNCS.PHASECHK.TRANS64.TRYWAIT P0, [UR5], R3 ;  /* 0x00000003ff0075a7 */ /* 0x000e640008001105 */
[----:B-1----:R-:W-:Y:S05]  /*3dd0*/  @!P0 BRA `(.L_x_75) ;  /* 0x0000003c00f48947 */ /* 0x002fea0003800000 */
.L_x_158:
        /* <DEDUP_REMOVED lines=9> */
.L_x_160:
[----:B------:R-:W-:-:S04]  /*3e70*/  UIADD3 UR7, UPT, UPT, UR7, 0x1, URZ ;  /* 0x0000000107077890 */ /* 0x000fc8000fffe0ff */
[----:B------:R-:W-:-:S04]  /*3e80*/  UISETP.NE.AND UP0, UPT, UR7, 0x4, UPT ;  /* 0x000000040700788c */ /* 0x000fc8000bf05270 */
[----:B------:R-:W-:Y:S02]  /*3e90*/  USEL UR5, URZ, 0x1, UP0 ;  /* 0x00000001ff057887 */ /* 0x000fe40008000000 */
[----:B------:R-:W-:-:S04]  /*3ea0*/  USEL UR7, UR7, URZ, UP0 ;  /* 0x000000ff07077287 */ /* 0x000fc80008000000 */
[----:B------:R-:W-:Y:S01]  /*3eb0*/  ULEA UR7, UR7, UR6, 0x3 ;  /* 0x0000000607077291 */ /* 0x000fe2000f8e18ff */
[----:B-1----:R-:W-:-:S04]  /*3ec0*/  LOP3.LUT R3, R2, UR5, RZ, 0x3c, !PT ;  /* 0x0000000502037c12 */ /* 0x002fc8000f8e3cff */
[----:B------:R-:W-:-:S04]  /*3ed0*/  SHF.L.U32 R3, R3, 0x1f, RZ ;  /* 0x0000001f03037819 */ /* 0x000fc800000006ff */
[----:B------:R-:W1:Y:S02]  /*3ee0*/  SYNCS.PHASECHK.TRANS64.TRYWAIT P0, [UR7], R3 ;  /* 0x00000003ff0075a7 */ /* 0x000e640008001107 */
[----:B-1----:R-:W-:Y:S05]  /*3ef0*/  @!P0 BRA `(.L_x_77) ;  /* 0x0000003c00dc8947 */ /* 0x002fea0003800000 */
.L_x_162:
[----:B------:R-:W-:Y:S01]  /*3f00*/  NOP ;  /* 0x0000000000007918 */ /* 0x000fe20000000000 */
[----:B-1----:R-:W1:Y:S01]  /*3f10*/  LDS R0, [UR4+0x14] ;  /* 0x00001404ff007984 */ /* 0x002e620008000800 */
[----:B------:R-:W-:Y:S01]  /*3f20*/  ULOP3.LUT UR6, UR19, 0xffff, URZ, 0xc0, !UPT ;  /* 0x0000ffff13067892 */ /* 0x000fe2000f8ec0ff */
[----:B------:R-:W-:Y:S01]  /*3f30*/  UMOV UR8, 0xffff ;  /* 0x0000ffff00087882 */ /* 0x000fe20000000000 */
[----:B------:R-:W-:Y:S02]  /*3f40*/  UMOV UR5, 0x1 ;  /* 0x0000000100057882 */ /* 0x000fe40000000000 */
[----:B------:R-:W-:-:S04]  /*3f50*/  USHF.R.U32.HI UR6, URZ, 0x5, UR6 ;  /* 0x00000005ff067899 */ /* 0x000fc80008011606 */
[----:B------:R-:W-:Y:S02]  /*3f60*/  USHF.L.U32 UR8, UR8, UR6, URZ ;  /* 0x0000000608087299 */ /* 0x000fe400080006ff */
[----:B------:R-:W-:-:S04]  /*3f70*/  USHF.L.U32 UR5, UR5, UR6, URZ ;  /* 0x0000000605057299 */ /* 0x000fc800080006ff */
[----:B-1----:R-:W-:-:S04]  /*3f80*/  LOP3.LUT R0, R0, UR8, RZ, 0xc0, !PT ;  /* 0x0000000800007c12 */ /* 0x002fc8000f8ec0ff */
[----:B------:R-:W-:-:S13]  /*3f90*/  ISETP.NE.AND P0, PT, R0, UR8, PT ;  /* 0x0000000800007c0c */ /* 0x000fda000bf05270 */
[----:B------:R-:W-:Y:S05]  /*3fa0*/  @P0 BRA `(.L_x_78) ;  /* 0x0000000000580947 */ /* 0x000fea0003800000 */
[----:B------:R-:W1:Y:S02]  /*3fb0*/  LDS R0, [UR4+0x18] ;  /* 0x00001804ff007984 */ /* 0x000e640008000800 */
[----:B-1----:R-:W-:-:S04]  /*3fc0*/  LOP3.LUT R0, R0, UR5, RZ, 0xc0, !PT ;  /* 0x0000000500007c12 */ /* 0x002fc8000f8ec0ff */
[----:B------:R-:W-:-:S13]  /*3fd0*/  ISETP.NE.AND P0, PT, R0, UR5, PT ;  /* 0x0000000500007c0c */ /* 0x000fda000bf05270 */
[----:B------:R-:W-:Y:S05]  /*3fe0*/  @P0 BRA `(.L_x_79) ;  /* 0x00000000003c0947 */ /* 0x000fea0003800000 */
[----:B------:R-:W1:Y:S01]  /*3ff0*/  S2R R2, SR_LANEID ;  /* 0x0000000000027919 */ /* 0x000e620000000000 */
[----:B------:R-:W-:Y:S01]  /*4000*/  ULOP3.LUT UR8, URZ, UR8, URZ, 0x33, !UPT ;  /* 0x00000008ff087292 */ /* 0x000fe2000f8e33ff */
[----:B------:R-:W-:Y:S01]  /*4010*/  LOP3.LUT R4, RZ, UR5, RZ, 0x33, !PT ;  /* 0x00000005ff047c12 */ /* 0x000fe2000f8e33ff */
[----:B------:R-:W-:Y:S02]  /*4020*/  VOTEU.ANY UR7, UPT, PT ;  /* 0x0000000000077886 */ /* 0x000fe400038e0100 */
[----:B------:R-:W-:Y:S01]  /*4030*/  UFLO.U32 UR7, UR7 ;  /* 0x00000007000772bd */ /* 0x000fe200080e0000 */
[----:B------:R-:W2:Y:S01]  /*4040*/  REDUX UR5, R4 ;  /* 0x00000000040573c4 */ /* 0x000ea20000000000 */
[----:B------:R-:W-:-:S06]  /*4050*/  IMAD.U32 R0, RZ, RZ, UR8 ;  /* 0x00000008ff007e24 */ /* 0x000fcc000f8e00ff */
[----:B------:R3:W-:Y:S01]  /*4060*/  UTCATOMSWS.AND URZ, UR8 ;  /* 0x0000000800ff79e3 */ /* 0x0007e20008000000 */
[----:B------:R-:W4:Y:S01]  /*4070*/  REDUX UR6, R0 ;  /* 0x00000000000673c4 */ /* 0x000f220000000000 */
[----:B-1----:R-:W-:Y:S01]  /*4080*/  ISETP.EQ.U32.AND P0, PT, R2, UR7, PT ;  /* 0x0000000702007c0c */ /* 0x002fe2000bf02070 */
[----:B--2---:R-:W-:Y:S01]  /*4090*/  IMAD.U32 R2, RZ, RZ, UR5 ;  /* 0x00000005ff027e24 */ /* 0x004fe2000f8e00ff */
[----:B----4-:R-:W-:-:S11]  /*40a0*/  MOV R3, UR6 ;  /* 0x0000000600037c02 */ /* 0x010fd60008000f00 */
[----:B------:R3:W-:Y:S04]  /*40b0*/  @P0 ATOMS.AND RZ, [UR4+0x14], R3 ;  /* 0x00001403ffff098c */ /* 0x0007e8000a800004 */
[----:B------:R3:W-:Y:S01]  /*40c0*/  @P0 ATOMS.AND RZ, [UR4+0x18], R2 ;  /* 0x00001802ffff098c */ /* 0x0007e2000a800004 */
[----:B------:R-:W-:Y:S05]  /*40d0*/  BRA `(.L_x_80) ;  /* 0x0000000000147947 */ /* 0x000fea0003800000 */
.L_x_79:
[----:B------:R-:W-:Y:S02]  /*40e0*/  MOV R2, 0x4100 ;  /* 0x0000410000027802 */ /* 0x000fe40000000f00 */
[----:B----45:R-:W-:Y:S05]  /*40f0*/  CALL.REL.NOINC `($__internal_0_$__cuda_sm10x_tcgen05_guardrail_trap_col_being_dealloced_not_returned_by_alloc) ;  /* 0x0000003c00f87944 */ /* 0x030fea0003c00000 */
[----:B------:R-:W-:Y:S05]  /*4100*/  BRA `(.L_x_80) ;  /* 0x0000000000087947 */ /* 0x000fea0003800000 */
.L_x_78:
[----:B------:R-:W-:Y:S02]  /*4110*/  MOV R2, 0x4130 ;  /* 0x0000413000027802 */ /* 0x000fe40000000f00 */
[----:B----45:R-:W-:Y:S05]  /*4120*/  CALL.REL.NOINC `($__internal_2_$__cuda_sm10x_tcgen05_guardrail_trap_unallocated_columns_being_dealloced) ;  /* 0x0000004000047944 */ /* 0x030fea0003c00000 */
.L_x_80:
[----:B------:R-:W-:Y:S01]  /*4130*/  NOP ;  /* 0x0000000000007918 */ /* 0x000fe20000000000 */
[----:B---3--:R-:W-:Y:S05]  /*4140*/  EXIT ;  /* 0x000000000000794d */ /* 0x008fea0003800000 */
.L_x_62:
[----:B------:R-:W-:-:S09]  /*4150*/  UISETP.NE.OR UP2, UPT, UR8, 0x3, !UP2 ;  /* 0x000000030800788c */ /* 0x000fd2000d745670 */
[----:B------:R-:W-:Y:S05]  /*4160*/  BRA.U UP2, `(.L_x_81) ;  /* 0x0000000902c87547 */ /* 0x000fea000b800000 */
[----:B------:R-:W1:Y:S01]  /*4170*/  LDCU.64 UR6, c[0x0][0x888] ;  /* 0x00011100ff0677ac */ /* 0x000e620008000a00 */
[----:B------:R-:W2:Y:S01]  /*4180*/  LDC R0, c[0x0][0xb30] ;  /* 0x0002cc00ff007b82 */ /* 0x000ea20000000800 */
[----:B------:R-:W-:Y:S01]  /*4190*/  IMAD.MOV.U32 R32, RZ, RZ, 0x1 ;  /* 0x00000001ff207424 */ /* 0x000fe200078e00ff */
[----:B------:R-:W-:Y:S01]  /*41a0*/  CS2R R30, SRZ ;  /* 0x00000000001e7805 */ /* 0x000fe2000001ff00 */
[----:B------:R-:W4:Y:S01]  /*41b0*/  LDCU.64 UR4, c[0x0][0x890] ;  /* 0x00011200ff0477ac */ /* 0x000f220008000a00 */
[----:B------:R-:W-:Y:S01]  /*41c0*/  IMAD.MOV.U32 R23, RZ, RZ, 0x2000 ;  /* 0x00002000ff177424 */ /* 0x000fe200078e00ff */
[----:B------:R-:W-:-:S03]  /*41d0*/  UMOV UR8, 0x400 ;  /* 0x0000040000087882 */ /* 0x000fc60000000000 */
[----:B------:R-:W3:Y:S01]  /*41e0*/  LDC R19, c[0x0][0x370] ;  /* 0x0000dc00ff137b82 */ /* 0x000ee20000000800 */
[----:B------:R-:W-:-:S07]  /*41f0*/  UPLOP3.LUT UP1, UPT, UPT, UPT, UPT, 0x40, 0x4 ;  /* 0x000000000004789c */ /* 0x000fce0003f2e870 */
[----:B------:R-:W3:Y:S01]  /*4200*/  LDC R2, c[0x0][0xb0c] ;  /* 0x0002c300ff027b82 */ /* 0x000ee20000000800 */
[----:B-1----:R-:W-:Y:S02]  /*4210*/  UISETP.NE.U32.AND UP2, UPT, UR6, URZ, UPT ;  /* 0x000000ff0600728c */ /* 0x002fe4000bf45070 */
[----:B------:R-:W-:Y:S02]  /*4220*/  ULEA UR6, UR37, UR8, 0x18 ;  /* 0x0000000825067291 */ /* 0x000fe4000f8ec0ff */
[----:B------:R-:W-:Y:S02]  /*4230*/  UISETP.NE.AND.EX UP2, UPT, UR7, URZ, UPT, UP2 ;  /* 0x000000ff0700728c */ /* 0x000fe4000bf45320 */
[----:B------:R-:W-:Y:S01]  /*4240*/  UIADD3 UR7, UPT, UPT, UR6, 0x110, URZ ;  /* 0x0000011006077890 */ /* 0x000fe2000fffe0ff */
[----:B------:R-:W1:Y:S01]  /*4250*/  LDC R18, c[0x0][0xb20] ;  /* 0x0002c800ff127b82 */ /* 0x000e620000000800 */
[----:B----4-:R-:W-:Y:S01]  /*4260*/  UISETP.NE.U32.AND UP3, UPT, UR4, URZ, UPT ;  /* 0x000000ff0400728c */ /* 0x010fe2000bf65070 */
[----:B--2---:R-:W-:Y:S01]  /*4270*/  ISETP.NE.AND P1, PT, R0, 0x1, PT ;  /* 0x000000010000780c */ /* 0x004fe20003f25270 */
[----:B------:R-:W-:-:S02]  /*4280*/  UPRMT UR37, UR37, 0x654, UR7 ;  /* 0x0000065425257896 */ /* 0x000fc40008000007 */
[----:B------:R-:W-:-:S03]  /*4290*/  UISETP.NE.AND.EX UP3, UPT, UR5, URZ, UPT, UP3 ;  /* 0x000000ff0500728c */ /* 0x000fc6000bf65330 */
[----:B------:R-:W2:Y:S08]  /*42a0*/  LDC.64 R34, c[0x0][0x348] ;  /* 0x0000d200ff227b82 */ /* 0x000eb00000000a00 */
[----:B------:R-:W4:Y:S08]  /*42b0*/  LDC.64 R16, c[0x0][0xb10] ;  /* 0x0002c400ff107b82 */ /* 0x000f300000000a00 */
[----:B------:R-:W1:Y:S08]  /*42c0*/  LDC.64 R6, c[0x0][0xb18] ;  /* 0x0002c600ff067b82 */ /* 0x000e700000000a00 */
[----:B------:R-:W1:Y:S08]  /*42d0*/  LDC.64 R4, c[0x0][0xb28] ;  /* 0x0002ca00ff047b82 */ /* 0x000e700000000a00 */
[----:B---3--:R-:W1:Y:S02]  /*42e0*/  LDC R22, c[0x0][0x374] ;  /* 0x0000dd00ff167b82 */ /* 0x008e640000000800 */
.L_x_89:
[C---:B------:R-:W-:Y:S02]  /*42f0*/  LEA R0, R31.reuse, UR6, 0x3 ;  /* 0x000000061f007c11 */ /* 0x040fe4000f8e18ff */
[----:B------:R-:W-:Y:S02]  /*4300*/  SHF.L.U32 R3, R30, 0x1f, RZ ;  /* 0x0000001f1e037819 */ /* 0x000fe400000006ff */
[----:B------:R-:W-:Y:S02]  /*4310*/  LEA R24, R31, UR6, 0x4 ;  /* 0x000000061f187c11 */ /* 0x000fe4000f8e20ff */
[----:B---3--:R-:W3:Y:S02]  /*4320*/  SYNCS.PHASECHK.TRANS64.TRYWAIT P0, [R0+URZ+0x130], R3 ;  /* 0x00013003000075a7 */ /* 0x008ee400080011ff */
[----:B---3--:R-:W-:Y:S05]  /*4330*/  @!P0 BRA `(.L_x_82) ;  /* 0x0000003800e48947 */ /* 0x008fea0003800000 */
.L_x_163:
[----:B------:R-:W-:Y:S01]  /*4340*/  ISETP.GE.AND P0, PT, R134, 0x1, PT ;  /* 0x000000018600780c */ /* 0x000fe20003f06270 */
[----:B------:R-:W1:Y:S01]  /*4350*/  LDS.128 R24, [R24+0x1c0] ;  /* 0x0001c00018187984 */ /* 0x000e620000000c00 */
[----:B------:R-:W-:Y:S01]  /*4360*/  ISETP.NE.U32.AND P4, PT, RZ, UR4, PT ;  /* 0x00000004ff007c0c */ /* 0x000fe2000bf85070 */
[----:B---3--:R-:W-:Y:S01]  /*4370*/  VIADD R0, R0, 0x140 ;  /* 0x0000014000007836 */ /* 0x008fe20000000000 */
[----:B------:R-:W-:Y:S02]  /*4380*/  SHF.L.U32 R28, R32, 0x1f, RZ ;  /* 0x0000001f201c7819 */ /* 0x000fe400000006ff */
[----:B------:R-:W-:Y:S02]  /*4390*/  ISETP.NE.AND.EX P4, PT, RZ, UR5, PT, P4 ;  /* 0x00000005ff007c0c */ /* 0x000fe4000bf85340 */
[----:B------:R-:W-:Y:S01]  /*43a0*/  PRMT R0, RZ, 0x654, R0 ;  /* 0x00000654ff007816 */ /* 0x000fe20000000000 */
[----:B------:R-:W-:Y:S01]  /*43b0*/  @!PT LDS RZ, [RZ] ;  /* 0x00000000fffff984 */ /* 0x000fe20000000800 */
[----:B------:R-:W-:Y:S01]  /*43c0*/  @!PT LDS RZ, [RZ] ;  /* 0x00000000fffff984 */ /* 0x000fe20000000800 */
[----:B------:R-:W-:Y:S01]  /*43d0*/  @!PT LDS RZ, [RZ] ;  /* 0x00000000fffff984 */ /* 0x000fe20000000800 */
[----:B------:R-:W-:Y:S01]  /*43e0*/  @!PT LDS RZ, [RZ] ;  /* 0x00000000fffff984 */ /* 0x000fe20000000800 */
[----:B------:R3:W-:Y:S06]  /*43f0*/  MEMBAR.ALL.CTA ;  /* 0x0000000000007992 */ /* 0x0007ec0000008000 */
[----:B---3--:R-:W3:Y:S02]  /*4400*/  FENCE.VIEW.ASYNC.S ;  /* 0x00000000000073c6 */ /* 0x008ee40000000000 */
[----:B---3--:R3:W-:Y:S01]  /*4410*/  SYNCS.ARRIVE.TRANS64.RED.A1T0 RZ, [R0+URZ], RZ ;  /* 0x000000ff00ff79a7 */ /* 0x0087e200081004ff */
[----:B-1----:R-:W-:Y:S11]  /*4420*/  LOP3.LUT P3, RZ, R26, 0x1, RZ, 0xc0, !PT ;  /* 0x000000011aff7812 */ /* 0x002ff6000786c0ff */
[----:B------:R-:W-:Y:S02]  /*4430*/  @!UPT UIADD3 URZ, UPT, UPT, URZ, URZ, URZ ;  /* 0x000000fffffff290 */ /* 0x000fe4000fffe0ff */
[----:B------:R-:W-:Y:S02]  /*4440*/  @P3 MOV R13, R24 ;  /* 0x00000018000d3202 */ /* 0x000fe40000000f00 */
[----:B------:R-:W-:Y:S01]  /*4450*/  @P3 LOP3.LUT R8, R25, 0xffff, RZ, 0xc0, !PT ;  /* 0x0000ffff19083812 */ /* 0x000fe200078ec0ff */
[----:B---3--:R-:W-:Y:S06]  /*4460*/  @!P0 BRA `(.L_x_83) ;  /* 0x0000000000a48947 */ /* 0x008fec0003800000 */
[----:B------:R-:W-:Y:S01]  /*4470*/  IMAD.HI.U32 R33, R22, R7, RZ ;  /* 0x0000000716217227 */ /* 0x000fe200078e00ff */
[----:B------:R-:W-:Y:S02]  /*4480*/  ISETP.NE.AND P0, PT, R6, 0x1, PT ;  /* 0x000000010600780c */ /* 0x000fe40003f05270 */
[----:B------:R-:W-:Y:S01]  /*4490*/  ISETP.NE.AND P2, PT, R134, 0x1, PT ;  /* 0x000000018600780c */ /* 0x000fe20003f45270 */
[----:B----4-:R-:W-:Y:S01]  /*44a0*/  IMAD.HI.U32 R36, R19, R16, RZ ;  /* 0x0000001013247227 */ /* 0x010fe200078e00ff */
[----:B------:R-:W-:Y:S02]  /*44b0*/  SHF.R.U32.HI R33, RZ, R18, R33 ;  /* 0x00000012ff217219 */ /* 0x000fe40000011621 */
[----:B------:R-:W-:Y:S01]  /*44c0*/  ISETP.NE.AND P5, PT, R2, 0x1, PT ;  /* 0x000000010200780c */ /* 0x000fe20003fa5270 */
[----:B------:R-:W-:Y:S01]  /*44d0*/  IMAD.HI.U32 R38, R13, R16, RZ ;  /* 0x000000100d267227 */ /* 0x000fe200078e00ff */
[----:B------:R-:W-:Y:S02]  /*44e0*/  SHF.R.U32.HI R36, RZ, R17, R36 ;  /* 0x00000011ff247219 */ /* 0x000fe40000011624 */
[----:B------:R-:W-:Y:S01]  /*44f0*/  SEL R3, R22, R33, !P0 ;  /* 0x0000002116037207 */ /* 0x000fe20004000000 */
[C---:B------:R-:W-:Y:S01]  /*4500*/  IMAD.HI.U32 R33, R8.reuse, R7, RZ ;  /* 0x0000000708217227 */ /* 0x040fe200078e00ff */
[----:B------:R-:W-:Y:S02]  /*4510*/  SEL R11, R19, R36, !P5 ;  /* 0x00000024130b7207 */ /* 0x000fe40006800000 */
[----:B------:R-:W-:Y:S01]  /*4520*/  SHF.R.U32.HI R38, RZ, R17, R38 ;  /* 0x00000011ff267219 */ /* 0x000fe20000011626 */
[----:B------:R-:W-:Y:S01]  /*4530*/  IMAD.HI.U32 R40, R3, R4, RZ ;  /* 0x0000000403287227 */ /* 0x000fe200078e00ff */
[----:B------:R-:W-:Y:S03]  /*4540*/  SHF.R.U32.HI R33, RZ, R18, R33 ;  /* 0x00000012ff217219 */ /* 0x000fe60000011621 */
[----:B------:R-:W-:Y:S01]  /*4550*/  IMAD.HI.U32 R36, R11, R4, RZ ;  /* 0x000000040b247227 */ /* 0x000fe200078e00ff */
[----:B------:R-:W-:Y:S02]  /*4560*/  @P2 SHF.R.U32.HI R3, RZ, R5, R40 ;  /* 0x00000005ff032219 */ /* 0x000fe40000011628 */
[----:B------:R-:W-:Y:S02]  /*4570*/  SEL R9, R8, R33, !P0 ;  /* 0x0000002108097207 */ /* 0x000fe40004000000 */
[----:B------:R-:W-:Y:S01]  /*4580*/  @P2 SHF.R.U32.HI R11, RZ, R5, R36 ;  /* 0x00000005ff0b2219 */ /* 0x000fe20000011624 */
[C---:B------:R-:W-:Y:S01]  /*4590*/  IMAD R10, R134.reuse, R3, RZ ;  /* 0x00000003860a7224 */ /* 0x040fe200078e02ff */
[----:B------:R-:W-:Y:S01]  /*45a0*/  SEL R3, R13, R38, !P5 ;  /* 0x000000260d037207 */ /* 0x000fe20006800000 */
[C---:B------:R-:W-:Y:S03]  /*45b0*/  IMAD.HI.U32 R14, R9.reuse, R4, RZ ;  /* 0x00000004090e7227 */ /* 0x040fe600078e00ff */
[----:B------:R-:W-:Y:S01]  /*45c0*/  ISETP.GE.AND P0, PT, R9, R10, PT ;  /* 0x0000000a0900720c */ /* 0x000fe20003f06270 */
[C---:B------:R-:W-:Y:S01]  /*45d0*/  IMAD R12, R134.reuse, R11, RZ ;  /* 0x0000000b860c7224 */ /* 0x040fe200078e02ff */
[-C--:B------:R-:W-:Y:S04]  /*45e0*/  SHF.R.U32.HI R14, RZ, R5.reuse, R14 ;  /* 0x00000005ff0e7219 */ /* 0x080fe8000001160e */
[----:B------:R-:W-:Y:S02]  /*45f0*/  ISETP.GE.OR P0, PT, R3, R12, P0 ;  /* 0x0000000c0300720c */ /* 0x000fe40000706670 */
[----:B------:R-:W-:Y:S05]  /*4600*/  SEL R15, R9, R14, !P2 ;  /* 0x0000000e090f7207 */ /* 0x000fea0005000000 */
[----:B------:R-:W-:Y:S04]  /*4610*/  IMAD.MOV R14, RZ, RZ, -R15 ;  /* 0x000000ffff0e7224 */ /* 0x000fe800078e0a0f */
[----:B------:R-:W-:Y:S02]  /*4620*/  IMAD R14, R134, R14, R9 ;  /* 0x0000000e860e7224 */ /* 0x000fe400078e0209 */
[C---:B------:R-:W-:Y:S05]  /*4630*/  @!P0 IMAD.HI.U32 R10, R3.reuse, R4, RZ ;  /* 0x00000004030a8227 */ /* 0x040fea00078e00ff */
[----:B------:R-:W-:Y:S04]  /*4640*/  @!P0 SHF.R.U32.HI R10, RZ, R5, R10 ;  /* 0x00000005ff0a8219 */ /* 0x000fe8000001160a */
[----:B------:R-:W-:Y:S01]  /*4650*/  @!P0 SEL R0, R3, R10, !P2 ;  /* 0x0000000a03008207 */ /* 0x000fe20005000000 */
[----:B------:R-:W-:Y:S03]  /*4660*/  IMAD.MOV R10, RZ, RZ, -R3 ;  /* 0x000000ffff0a7224 */ /* 0x000fe600078e0a03 */
[----:B------:R-:W-:Y:S01]  /*4670*/  @!P0 IADD3 R15, PT, PT, R15, -R0, RZ ;  /* 0x800000000f0f8210 */ /* 0x000fe20007ffe0ff */
[----:B------:R-:W-:Y:S01]  /*4680*/  @!P0 IMAD R0, R11, R14, R0 ;  /* 0x0000000e0b008224 */ /* 0x000fe200078e0200 */
[----:B------:R-:W-:Y:S01]  /*4690*/  IADD3 R11, PT, PT, -R9, RZ, RZ ;  /* 0x000000ff090b7210 */ /* 0x000fe20007ffe1ff */
[----:B------:R-:W-:Y:S02]  /*46a0*/  IMAD R13, R2, R10, R13 ;  /* 0x0000000a020d7224 */ /* 0x000fe400078e020d */
[----:B------:R-:W-:Y:S02]  /*46b0*/  @!P0 IMAD R9, R15, R134, R3 ;  /* 0x000000860f098224 */ /* 0x000fe400078e0203 */
[----:B------:R-:W-:Y:S02]  /*46c0*/  @!P0 IMAD.MOV.U32 R3, RZ, RZ, R0 ;  /* 0x000000ffff038224 */ /* 0x000fe400078e0000 */
[----:B------:R-:W-:Y:S02]  /*46d0*/  IMAD R8, R6, R11, R8 ;  /* 0x0000000b06087224 */ /* 0x000fe400078e0208 */
[----:B------:R-:W-:Y:S02]  /*46e0*/  IMAD R13, R3, R2, R13 ;  /* 0x00000002030d7224 */ /* 0x000fe400078e020d */
[----:B------:R-:W-:Y:S02]  /*46f0*/  IMAD R8, R9, R6, R8 ;  /* 0x0000000609087224 */ /* 0x000fe400078e0208 */
.L_x_83:
[----:B------:R-:W-:Y:S05]  /*4700*/  BRA.U UP1, `(.L_x_84) ;  /* 0x0000000101107547 */ /* 0x000fea000b800000 */
[----:B------:R-:W-:Y:S04]  /*4710*/  MOV R0, UR13 ;  /* 0x0000000d00007c02 */ /* 0x000fe80008000f00 */
[----:B------:R-:W-:Y:S04]  /*4720*/  SHF.L.U32 R3, R0, 0x1f, RZ ;  /* 0x0000001f00037819 */ /* 0x000fe800000006ff */
[----:B------:R-:W1:Y:S02]  /*4730*/  SYNCS.PHASECHK.TRANS64.TRYWAIT P0, [UR6+0x128], R3 ;  /* 0x00012803ff0075a7 */ /* 0x000e640008001106 */
[----:B-1----:R-:W-:Y:S05]  /*4740*/  @!P0 BRA `(.L_x_85) ;  /* 0x0000003400f48947 */ /* 0x002fea0003800000 */
.L_x_84:
[----:B------:R-:W-:Y:S05]  /*4750*/  BRA.U !UP3, `(.L_x_86) ;  /* 0x000000010b347547 */ /* 0x000fea000b800000 */
[----:B------:R-:W-:Y:S01]  /*4760*/  UPLOP3.LUT UP0, UPT, UPT, UPT, UP2, 0x80, 0x8 ;  /* 0x000000000008789c */ /* 0x000fe20003f0f020 */
[----:B-1----:R-:W-:Y:S02]  /*4770*/  HFMA2 R0, -RZ, RZ, 0, 5.9604644775390625e-08 ;  /* 0x00000001ff007431 */ /* 0x002fe400000001ff */
[----:B------:R-:W-:Y:S03]  /*4780*/  IMAD.MOV.U32 R215, RZ, RZ, 0x1 ;  /* 0x00000001ffd77424 */ /* 0x000fe600078e00ff */
[----:B------:R-:W-:Y:S05]  /*4790*/  PLOP3.LUT P0, PT, PT, PT, UP0, 0x80, 0x8 ;  /* 0x000000000008781c */ /* 0x000fea0003f0f008 */
[----:B------:R-:W1:Y:S01]  /*47a0*/  @UP0 LDCU.64 UR8, c[0x0][0x888] ;  /* 0x00011100ff0807ac */ /* 0x000e620008000a00 */
[----:B------:R-:W-:Y:S07]  /*47b0*/  @UP0 UIMAD UR7, UR36, UR4, URZ ;  /* 0x00000004240702a4 */ /* 0x000fee000f8e02ff */
[----:B------:R-:W-:Y:S01]  /*47c0*/  @!P0 PRMT R215, R0, 0x7610, R215 ;  /* 0x0000761000d78816 */ /* 0x000fe200000000d7 */
[----:B-1----:R-:W-:Y:S03]  /*47d0*/  @UP0 UIMAD.WIDE UR8, UR7, 0x4, UR8 ;  /* 0x00000004070808a5 */ /* 0x002fe6000f8e0208 */
[----:B------:R-:W1:Y:S03]  /*47e0*/  @!UP0 LDCU UR7, c[0x0][0x880] ;  /* 0x00011000ff0787ac */ /* 0x000e660008000800 */
[----:B------:R-:W-:Y:S01]  /*47f0*/  IMAD.U32 R10, RZ, RZ, UR8 ;  /* 0x00000008ff0a7e24 */ /* 0x000fe2000f8e00ff */
[----:B------:R-:W-:Y:S05]  /*4800*/  MOV R11, UR9 ;  /* 0x00000009000b7c02 */ /* 0x000fea0008000f00 */
[----:B-----5:R3:W5:Y:S02]  /*4810*/  @P0 LDG.E R141, desc[UR46][R10.64] ;  /* 0x0000002e0a8d0981 */ /* 0x020764000c1e1900 */
[----:B-1-3--:R-:W-:Y:S07]  /*4820*/  @!P0 IMAD.U32 R141, RZ, RZ, UR7 ;  /* 0x00000007ff8d8e24 */ /* 0x00afee000f8e00ff */
.L_x_86:
[----:B-----5:R-:W-:Y:S01]  /*4830*/  @!P4 FSETP.EQ.AND P5, PT, R141, RZ, PT ;  /* 0x000000ff8d00c20b */ /* 0x020fe20003fa2000 */
[----:B------:R-:W-:Y:S01]  /*4840*/  @!UPT UIADD3 URZ, UPT, UPT, URZ, URZ, URZ ;  /* 0x000000fffffff290 */ /* 0x000fe2000fffe0ff */
[----:B------:R-:W-:Y:S11]  /*4850*/  @!P4 BRA `(.L_x_87) ;  /* 0x000000000014c947 */ /* 0x000ff60003800000 */
[----:B------:R-:W-:Y:S02]  /*4860*/  LOP3.LUT P0, RZ, R215, 0xff, RZ, 0xc0, !PT ;  /* 0x000000ffd7ff7812 */ /* 0x000fe4000780c0ff */
[----:B------:R-:W-:Y:S04]  /*4870*/  PLOP3.LUT P5, PT, PT, PT, UP0, 0x80, 0x8 ;  /* 0x000000000008781c */ /* 0x000fe80003faf008 */
[----:B------:R-:W-:Y:S07]  /*4880*/  PLOP3.LUT P5, PT, P5, PT, PT, 0x8, 0x80 ;  /* 0x000000000080781c */ /* 0x000fee0002fae170 */
[----:B------:R-:W-:Y:S11]  /*4890*/  @P0 FSETP.EQ.AND P5, PT, R141, RZ, PT ;  /* 0x000000ff8d00020b */ /* 0x000ff60003fa2000 */
[----:B------:R-:W-:Y:S02]  /*48a0*/  @!UPT UIADD3 URZ, UPT, UPT, URZ, URZ, URZ ;  /* 0x000000fffffff290 */ /* 0x000fe4000fffe0ff */
.L_x_87:
[----:B------:R-:W3:Y:S01]  /*48b0*/  SYNCS.PHASECHK.TRANS64.TRYWAIT P4, [UR6+0x118], R28 ;  /* 0x0001181cff0075a7 */ /* 0x000ee20008081106 */
[----:B------:R-:W-:Y:S01]  /*48c0*/  @P3 SHF.R.U32.HI R29, RZ, 0x10, R25 ;  /* 0x00000010ff1d3819 */ /* 0x000fe20000011619 */
[----:B------:R-:W-:Y:S01]  /*48d0*/  VIADD R31, R31, 0x1 ;  /* 0x000000011f1f7836 */ /* 0x000fe20000000000 */
[----:B------:R-:W5:Y:S08]  /*48e0*/  LDC.64 R14, c[0x0][0xb10] ;  /* 0x0002c400ff0e7b82 */ /* 0x000f700000000a00 */
[----:B------:R-:W2:Y:S08]  /*48f0*/  LDC.64 R10, c[0x0][0xb18] ;  /* 0x0002c600ff0a7b82 */ /* 0x000eb00000000a00 */
[----:B-1----:R-:W1:Y:S08]  /*4900*/  @!P1 LDC R0, c[0x0][0xb20] ;  /* 0x0002c800ff009b82 */ /* 0x002e700000000800 */
[----:B------:R-:W4:Y:S01]  /*4910*/  @!P1 LDC R3, c[0x0][0xb0c] ;  /* 0x0002c300ff039b82 */ /* 0x000f220000000800 */
[----:B-----5:R-:W-:Y:S05]  /*4920*/  @!P1 IMAD.HI.U32 R14, R13, R14, RZ ;  /* 0x0000000e0d0e9227 */ /* 0x020fea00078e00ff */
[----:B------:R-:W-:Y:S01]  /*4930*/  @!P1 SHF.R.U32.HI R14, RZ, R15, R14 ;  /* 0x0000000fff0e9219 */ /* 0x000fe2000001160e */
[----:B--2---:R-:W-:Y:S01]  /*4940*/  @!P1 IMAD.HI.U32 R11, R8, R11, RZ ;  /* 0x0000000b080b9227 */ /* 0x004fe200078e00ff */
[----:B------:R-:W-:Y:S04]  /*4950*/  @!P1 ISETP.NE.AND P0, PT, R10, 0x1, PT ;  /* 0x000000010a00980c */ /* 0x000fe80003f05270 */
[----:B-1----:R-:W-:Y:S02]  /*4960*/  @!P1 SHF.R.U32.HI R9, RZ, R0, R11 ;  /* 0x00000000ff099219 */ /* 0x002fe4000001160b */
[----:B----4-:R-:W-:Y:S02]  /*4970*/  @!P1 ISETP.NE.AND P2, PT, R3, 0x1, PT ;  /* 0x000000010300980c */ /* 0x010fe40003f45270 */
[----:B------:R-:W-:Y:S02]  /*4980*/  @!P1 SEL R9, R8, R9, !P0 ;  /* 0x0000000908099207 */ /* 0x000fe40004000000 */
[----:B------:R-:W-:Y:S02]  /*4990*/  ELECT P0, URZ, PT ;  /* 0x0000000000ff782f */ /* 0x000fe40003800000 */
[----:B------:R-:W-:Y:S05]  /*49a0*/  @!P1 SEL R14, R13, R14, !P2 ;  /* 0x0000000e0d0e9207 */ /* 0x000fea0005000000 */
[----:B------:R-:W-:Y:S02]  /*49b0*/  @!P1 IMAD.IADD R0, R9, 0x1, -R14 ;  /* 0x0000000109009824 */ /* 0x000fe400078e0a0e */
[----:B------:R-:W-:Y:S02]  /*49c0*/  @!P1 IMAD.IADD R9, R14, 0x1, -R9 ;  /* 0x000000010e099824 */ /* 0x000fe400078e0a09 */
[----:B------:R-:W-:Y:S02]  /*49d0*/  @!P1 IMAD R13, R0, R3, R13 ;  /* 0x00000003000d9224 */ /* 0x000fe400078e020d */
[----:B------:R-:W-:Y:S01]  /*49e0*/  @!P1 IMAD R8, R9, R10, R8 ;  /* 0x0000000a09089224 */ /* 0x000fe200078e0208 */
[----:B---3--:R-:W-:Y:S06]  /*49f0*/  @!P4 BRA `(.L_x_88) ;  /* 0x000000340060c947 */ /* 0x008fec0003800000 */
.L_x_166:
[----:B------:R-:W-:Y:S01]  /*4a00*/  PLOP3.LUT P5, PT, P5, P0, PT, 0xf2, 0x2f ;  /* 0x00000000002f781c */ /* 0x000fe20002fa1e72 */
[----:B------:R-:W-:Y:S01]  /*4a10*/  UMOV UR14, 0x0 ;  /* 0x00000000000e7882 */ /* 0x000fe20000000000 */
[----:B------:R-:W-:Y:S01]  /*4a20*/  LOP3.LUT R32, R32, 0x1, RZ, 0x3c, !PT ;  /* 0x0000000120207812 */ /* 0x000fe200078e3cff */
[----:B------:R-:W-:Y:S01]  /*4a30*/  UMOV UR15, 0x10000000 ;  /* 0x10000000000f7882 */ /* 0x000fe20000000000 */
[----:B------:R-:W-:Y:S01]  /*4a40*/  UMOV UR12, UR36 ;  /* 0x00000024000c7c82 */ /* 0x000fe20008000000 */
[----:B------:R-:W-:Y:S08]  /*4a50*/  @P3 R2UR UR36, R29 ;  /* 0x000000001d2432ca */ /* 0x000ff000000e0000 */
[----:B-1----:R-:W-:Y:S01]  /*4a60*/  @!P5 IADD3 R3, P0, PT, R34, 0x580, RZ ;  /* 0x000005802203d810 */ /* 0x002fe20007f1e0ff */
[----:B------:R-:W-:Y:S01]  /*4a70*/  @!P5 IMAD.SHL.U32 R20, R20, 0x40, RZ ;  /* 0x000000401414d824 */ /* 0x000fe200078e00ff */
[----:B------:R-:W-:Y:S01]  /*4a80*/  VOTEU.ALL UP1, P5 ;  /* 0x0000000000ff7886 */ /* 0x000fe20002820000 */
[----:B------:R-:W-:Y:S01]  /*4a90*/  @!P5 IMAD.SHL.U32 R21, R21, 0x80, RZ ;  /* 0x000000801515d824 */ /* 0x000fe200078e00ff */
[----:B------:R-:W-:Y:S01]  /*4aa0*/  @!P5 R2UR UR8, R3 ;  /* 0x000000000308d2ca */ /* 0x000fe200000e0000 */
[----:B------:R-:W-:Y:S01]  /*4ab0*/  @!P5 IMAD.X R0, RZ, RZ, R35, P0 ;  /* 0x000000ffff00d224 */ /* 0x000fe200000e0623 */
[----:B------:R-:W-:Y:S01]  /*4ac0*/  @!P5 R2UR UR10, R20 ;  /* 0x00000000140ad2ca */ /* 0x000fe200000e0000 */
[----:B------:R-:W-:Y:S01]  /*4ad0*/  @!UP1 UIADD3 UR9, UPT, UPT, UR6, 0x110, URZ ;  /* 0x0000011006099890 */ /* 0x000fe2000fffe0ff */
[----:B------:R-:W-:Y:S01]  /*4ae0*/  @!P5 R2UR UR11, R21 ;  /* 0x00000000150bd2ca */ /* 0x000fe200000e0000 */
[----:B------:R-:W-:Y:S01]  /*4af0*/  IMAD.IADD R20, R8, 0x1, R203 ;  /* 0x0000000108147824 */ /* 0x000fe200078e02cb */
[----:B------:R-:W-:Y:S01]  /*4b00*/  @!P5 R2UR UR7, R0 ;  /* 0x000000000007d2ca */ /* 0x000fe200000e0000 */
[----:B------:R-:W-:Y:S01]  /*4b10*/  IMAD.IADD R21, R13, 0x1, R214 ;  /* 0x000000010d157824 */ /* 0x000fe200078e02d6 */
[C---:B------:R-:W-:Y:S04]  /*4b20*/  ISETP.NE.AND P0, PT, R31.reuse, 0x2, PT ;  /* 0x000000021f00780c */ /* 0x040fe80003f05270 */
[----:B------:R-:W-:Y:S01]  /*4b30*/  SEL R3, RZ, 0x1, P0 ;  /* 0x00000001ff037807 */ /* 0x000fe20000000000 */
[----:B------:R-:W-:Y:S01]  /*4b40*/  IMAD.U32 R10, RZ, RZ, UR8 ;  /* 0x00000008ff0a7e24 */ /* 0x000fe2000f8e00ff */
[----:B------:R-:W-:Y:S01]  /*4b50*/  @!UP1 UIADD3 UR8, UPT, UPT, UR6, 0x200, URZ ;  /* 0x0000020006089890 */ /* 0x000fe2000fffe0ff */
[----:B------:R-:W-:Y:S01]  /*4b60*/  SEL R31, R31, RZ, P0 ;  /* 0x000000ff1f1f7207 */ /* 0x000fe20000000000 */
[----:B------:R-:W-:Y:S01]  /*4b70*/  VOTEU.ALL UP1, P5 ;  /* 0x0000000000ff7886 */ /* 0x000fe20002820000 */
[----:B------:R-:W-:Y:S02]  /*4b80*/  LOP3.LUT R30, R30, R3, RZ, 0x3c, !PT ;  /* 0x000000031e1e7212 */ /* 0x000fe400078e3cff */
[----:B------:R-:W-:Y:S01]  /*4b90*/  IMAD.U32 R11, RZ, RZ, UR7 ;  /* 0x00000007ff0b7e24 */ /* 0x000fe2000f8e00ff */
[----:B------:R-:W-:Y:S04]  /*4ba0*/  @!P5 R2UR UR16, R10 ;  /* 0x000000000a10d2ca */ /* 0x000fe800000e0000 */
[----:B------:R-:W-:Y:S11]  /*4bb0*/  @!P5 R2UR UR17, R11 ;  /* 0x000000000b11d2ca */ /* 0x000ff600000e0000 */
[----:B------:R-:W-:Y:S02]  /*4bc0*/  @!UPT UIADD3 URZ, UPT, UPT, URZ, URZ, URZ ;  /* 0x000000fffffff290 */ /* 0x000fe4000fffe0ff */
[----:B------:R3:W-:Y:S01]  /*4bd0*/  @!UP1 UTMALDG.3D [UR8], [UR16], desc[UR14] ;  /* 0x00000e08100095b4 */ /* 0x0007e20008011000 */
[----:B------:R3:W-:Y:S01]  /*4be0*/  @!P5 SYNCS.ARRIVE.TRANS64.RED.A0TR RZ, [UR6+0x110], R23 ;  /* 0x00011017ffffd9a7 */ /* 0x0007e20008300406 */
[----:B------:R-:W-:Y:S01]  /*4bf0*/  UPLOP3.LUT UP1, UPT, UPT, UPT, UPT, 0x80, 0x8 ;  /* 0x000000000008789c */ /* 0x000fe20003f2f070 */
[----:B------:R-:W-:Y:S01]  /*4c00*/  SYNCS.ARRIVE.TRANS64.RED.A1T0 RZ, [UR37], RZ ;  /* 0x000000ffffff79a7 */ /* 0x000fe20008100425 */
[----:B------:R-:W-:Y:S09]  /*4c10*/  @P3 BRA `(.L_x_89) ;  /* 0xfffffff400b43947 */ /* 0x000ff2000383ffff */
[----:B------:R-:W-:Y:S07]  /*4c20*/  MOV R0, UR6 ;  /* 0x0000000600007c02 */ /* 0x000fee0008000f00 */
.L_x_90:
[----:B-1----:R-:W-:-:S04]  /*4c30*/  SHF.L.U32 R3, R32, 0x1f, RZ ;  /* 0x0000001f20037819 */ /* 0x002fc800000006ff */
[----:B------:R1:W2:Y:S03]  /*4c40*/  SYNCS.PHASECHK.TRANS64.TRYWAIT P0, [R0+URZ+0x118], R3 ;  /* 0x00011803000075a7 */ /* 0x0002a600080011ff */
[----:B--2---:R-:W-:Y:S05]  /*4c50*/  @!P0 NANOSLEEP.SYNCS 0x989680 ;  /* 0x009896800000895d */ /* 0x004fea0003900000 */
[----:B------:R-:W2:Y:S02]  /*4c60*/  @!P0 SYNCS.PHASECHK.TRANS64 P0, [R0+URZ+0x118], R3 ;  /* 0x00011803000085a7 */ /* 0x000ea400080010ff */
[----:B--23--:R-:W-:Y:S05]  /*4c70*/  @P0 EXIT ;  /* 0x000000000000094d */ /* 0x00cfea0003800000 */
[----:B------:R-:W-:Y:S05]  /*4c80*/  BRA `(.L_x_90) ;  /* 0xfffffffc00e87947 */ /* 0x000fea000383ffff */
.L_x_81:
[----:B------:R-:W-:-:S06]  /*4c90*/  UISETP.GE.AND UP1, UPT, UR8, 0x4, UPT ;  /* 0x000000040800788c */ /* 0x000fcc000bf26270 */
[----:B------:R-:W-:-:S13]  /*4ca0*/  PLOP3.LUT P0, PT, PT, PT, UP1, 0x80, 0x8 ;  /* 0x000000000008781c */ /* 0x000fda0003f0f018 */
[----:B------:R-:W-:Y:S05]  /*4cb0*/  @!P0 EXIT ;  /* 0x000000000000894d */ /* 0x000fea0003800000 */
[----:B------:R-:W-:Y:S01]  /*4cc0*/  BAR.SYNC.DEFER_BLOCKING 0x6, 0xa0 ;  /* 0x0182800000007b1d */ /* 0x000fe20000010000 */
[C---:B------:R-:W-:Y:S01]  /*4cd0*/  IMAD.SHL.U32 R7, R0.reuse, 0x40, RZ ;  /* 0x0000004000077824 */ /* 0x040fe200078e00ff */
[----:B------:R-:W-:Y:S01]  /*4ce0*/  LOP3.LUT R237, R5, 0x60, R0, 0xf8, !PT ;  /* 0x0000006005ed7812 */ /* 0x000fe200078ef800 */
[C---:B------:R-:W-:Y:S01]  /*4cf0*/  IMAD.U32 R202, R0.reuse, 0x10000, RZ ;  /* 0x0001000000ca7824 */ /* 0x040fe200078e00ff */
[C---:B------:R-:W-:Y:S01]  /*4d00*/  LOP3.LUT R239, R0.reuse, 0x60, RZ, 0xc0, !PT ;  /* 0x0000006000ef7812 */ /* 0x040fe200078ec0ff */
[----:B------:R-:W-:Y:S01]  /*4d10*/  IMAD.SHL.U32 R224, R0, 0x8, RZ ;  /* 0x0000000800e07824 */ /* 0x000fe200078e00ff */
[----:B------:R-:W-:Y:S01]  /*4d20*/  UMOV UR49, 0x400 ;  /* 0x0000040000317882 */ /* 0x000fe20000000000 */
[----:B------:R-:W-:Y:S01]  /*4d30*/  LOP3.LUT R9, R7, 0x180, RZ, 0xc0, !PT ;  /* 0x0000018007097812 */ /* 0x000fe200078ec0ff */
[----:B------:R-:W-:Y:S01]  /*4d40*/  ULEA UR49, UR37, UR49, 0x18 ;  /* 0x0000003125317291 */ /* 0x000fe2000f8ec0ff */
[----:B------:R-:W1:Y:S01]  /*4d50*/  LDC R229, c[0x0][0x370] ;  /* 0x0000dc00ffe57b82 */ /* 0x000e620000000800 */
[----:B------:R-:W-:Y:S01]  /*4d60*/  LOP3.LUT R202, R202, 0x600000, RZ, 0xc0, !PT ;  /* 0x00600000caca7812 */ /* 0x000fe200078ec0ff */
[----:B------:R-:W-:Y:S01]  /*4d70*/  IMAD.MOV.U32 R201, RZ, RZ, RZ ;  /* 0x000000ffffc97224 */ /* 0x000fe200078e00ff */
[----:B------:R-:W-:Y:S01]  /*4d80*/  LOP3.LUT R224, R9, 0x30, R224, 0xf8, !PT ;  /* 0x0000003009e07812 */ /* 0x000fe200078ef8e0 */
[----:B------:R-:W-:Y:S01]  /*4d90*/  UIADD3 UR4, UPT, UPT, UR49, 0x2200, URZ ;  /* 0x0000220031047890 */ /* 0x000fe2000fffe0ff */
[----:B------:R-:W-:Y:S01]  /*4da0*/  CS2R R232, SRZ ;  /* 0x0000000000e87805 */ /* 0x000fe2000001ff00 */
[----:B------:R-:W-:Y:S01]  /*4db0*/  IMAD.MOV.U32 R241, RZ, RZ, RZ ;  /* 0x000000fffff17224 */ /* 0x000fe200078e00ff */
[----:B------:R-:W-:Y:S01]  /*4dc0*/  LOP3.LUT R224, R224, 0x1e40, R7, 0xf8, !PT ;  /* 0x00001e40e0e07812 */ /* 0x000fe200078ef807 */
[----:B------:R-:W2:Y:S01]  /*4dd0*/  LDC R136, c[0x0][0xb0c] ;  /* 0x0002c300ff887b82 */ /* 0x000ea20000000800 */
[----:B------:R-:W-:Y:S01]  /*4de0*/  IMAD.MOV.U32 R231, RZ, RZ, RZ ;  /* 0x000000ffffe77224 */ /* 0x000fe200078e00ff */
[----:B------:R-:W4:Y:S01]  /*4df0*/  LDCU.64 UR52, c[0x0][0x348] ;  /* 0x00006900ff3477ac */ /* 0x000f220008000a00 */
[----:B------:R-:W-:Y:S01]  /*4e00*/  IMAD.U32 R238, RZ, RZ, UR4 ;  /* 0x00000004ffee7e24 */ /* 0x000fe2000f8e00ff */
[----:B------:R-:W1:Y:S01]  /*4e10*/  LDCU UR50, c[0x0][0x384] ;  /* 0x00007080ff3277ac */ /* 0x000e620008000800 */
[----:B------:R-:W3:Y:S03]  /*4e20*/  LDS R3, [UR49+0x1e0] ;  /* 0x0001e031ff037984 */ /* 0x000ee60008000800 */
[----:B------:R-:W1:Y:S01]  /*4e30*/  LDC R226, c[0x0][0xb20] ;  /* 0x0002c800ffe27b82 */ /* 0x000e620000000800 */
[----:B------:R-:W1:Y:S01]  /*4e40*/  LDCU.64 UR38, c[0x0][0x888] ;  /* 0x00011100ff2677ac */ /* 0x000e620008000a00 */
[----:B------:R-:W1:Y:S06]  /*4e50*/  LDCU.64 UR44, c[0x0][0x8c0] ;  /* 0x00011800ff2c77ac */ /* 0x000e6c0008000a00 */
[----:B------:R-:W1:Y:S01]  /*4e60*/  LDC R129, c[0x0][0xb30] ;  /* 0x0002cc00ff817b82 */ /* 0x000e620000000800 */
[----:B------:R-:W-:-:S07]  /*4e70*/  UIADD3 UR48, UPT, UPT, UR49, 0x200, URZ ;  /* 0x0000020031307890 */ /* 0x000fce000fffe0ff */
[----:B------:R-:W1:Y:S08]  /*4e80*/  LDC R227, c[0x0][0x388] ;  /* 0x0000e200ffe37b82 */ /* 0x000e700000000800 */
[----:B------:R-:W1:Y:S08]  /*4e90*/  LDC.64 R212, c[0x0][0xb10] ;  /* 0x0002c400ffd47b82 */ /* 0x000e700000000a00 */
[----:B------:R-:W1:Y:S01]  /*4ea0*/  LDC.64 R132, c[0x0][0xb18] ;  /* 0x0002c600ff847b82 */ /* 0x000e620000000a00 */
[----:B---3--:R-:W-:-:S07]  /*4eb0*/  IMAD.IADD R202, R3, 0x1, R202 ;  /* 0x0000000103ca7824 */ /* 0x008fce00078e02ca */
[----:B------:R-:W3:Y:S01]  /*4ec0*/  LDC.64 R208, c[0x0][0x888] ;  /* 0x00022200ffd07b82 */ /* 0x000ee20000000a00 */
[----:B------:R-:W-:Y:S02]  /*4ed0*/  IMAD.SHL.U32 R3, R0, 0x10, RZ ;  /* 0x0000001000037824 */ /* 0x000fe400078e00ff */
[----:B------:R-:W-:-:S03]  /*4ee0*/  VIADD R0, R224, UR49 ;  /* 0x00000031e0007c36 */ /* 0x000fc60008000000 */
[C---:B------:R-:W-:Y:S02]  /*4ef0*/  LOP3.LUT R5, R3.reuse, 0x20, RZ, 0xc0, !PT ;  /* 0x0000002003057812 */ /* 0x040fe400078ec0ff */
[----:B------:R-:W1:Y:S01]  /*4f00*/  LDC.64 R130, c[0x0][0xb28] ;  /* 0x0002ca00ff827b82 */ /* 0x000e620000000a00 */
[----:B------:R-:W-:Y:S02]  /*4f10*/  LOP3.LUT R3, R3, 0x40, RZ, 0xc0, !PT ;  /* 0x0000004003037812 */ /* 0x000fe400078ec0ff */
[--C-:B------:R-:W-:Y:S02]  /*4f20*/  IADD3 R236, PT, PT, -R5, 0x200, R0.reuse ;  /* 0x0000020005ec7810 */ /* 0x100fe40007ffe100 */
[----:B------:R-:W-:-:S03]  /*4f30*/  IADD3 R235, PT, PT, -R3, 0x200, R0 ;  /* 0x0000020003eb7810 */ /* 0x000fc60007ffe100 */
[----:B------:R-:W1:Y:S01]  /*4f40*/  LDC.64 R210, c[0x0][0x890] ;  /* 0x00022400ffd27b82 */ /* 0x000e620000000a00 */
[----:B------:R-:W-:-:S07]  /*4f50*/  IMAD.IADD R234, R236, 0x1, -R3 ;  /* 0x00000001ecea7824 */ /* 0x000fce00078e0a03 */
[----:B------:R-:W1:Y:S08]  /*4f60*/  LDC.64 R206, c[0x0][0x8b0] ;  /* 0x00022c00ffce7b82 */ /* 0x000e700000000a00 */
[----:B------:R-:W1:Y:S08]  /*4f70*/  LDC.64 R204, c[0x0][0x8a8] ;  /* 0x00022a00ffcc7b82 */ /* 0x000e700000000a00 */
[----:B--2-4-:R-:W1:Y:S02]  /*4f80*/  LDC R228, c[0x0][0x374] ;  /* 0x0000dd00ffe47b82 */ /* 0x014e640000000800 */
.L_x_109:
[C---:B------:R-:W-:Y:S02]  /*4f90*/  LEA R0, R241.reuse, UR49, 0x3 ;  /* 0x00000031f1007c11 */ /* 0x040fe4000f8e18ff */
[----:B------:R-:W-:Y:S02]  /*4fa0*/  SHF.L.U32 R3, R232, 0x1f, RZ ;  /* 0x0000001fe8037819 */ /* 0x000fe400000006ff */
[----:B------:R-:W-:Y:S02]  /*4fb0*/  LEA R16, R241, UR49, 0x4 ;  /* 0x00000031f1107c11 */ /* 0x000fe4000f8e20ff */
[----:B--2---:R-:W2:Y:S02]  /*4fc0*/  SYNCS.PHASECHK.TRANS64.TRYWAIT P0, [R0+URZ+0x130], R3 ;  /* 0x00013003000075a7 */ /* 0x004ea400080011ff */
[----:B-12---:R-:W-:Y:S05]  /*4fd0*/  @!P0 BRA `(.L_x_91) ;  /* 0x0000003000008947 */ /* 0x006fea0003800000 */
.L_x_167:
[----:B------:R-:W4:Y:S01]  /*4fe0*/  LDC.64 R12, c[0x0][0xb10] ;  /* 0x0002c400ff0c7b82 */ /* 0x000f220000000a00 */
[----:B------:R-:W3:Y:S01]  /*4ff0*/  LDS.128 R16, [R16+0x1c0] ;  /* 0x0001c00010107984 */ /* 0x000ee20000000c00 */
[----:B-1----:R-:W-:Y:S01]  /*5000*/  ISETP.NE.AND P1, PT, R129, 0x1, PT ;  /* 0x000000018100780c */ /* 0x002fe20003f25270 */
[----:B--2---:R-:W-:Y:S01]  /*5010*/  VIADD R0, R0, 0x140 ;  /* 0x0000014000007836 */ /* 0x004fe20000000000 */
[----:B------:R-:W-:Y:S04]  /*5020*/  ISETP.GE.AND P0, PT, R134, 0x1, PT ;  /* 0x000000018600780c */ /* 0x000fe80003f06270 */
[----:B------:R-:W1:Y:S01]  /*5030*/  LDC.64 R10, c[0x0][0xb18] ;  /* 0x0002c600ff0a7b82 */ /* 0x000e620000000a00 */
[----:B------:R-:W-:Y:S01]  /*5040*/  PRMT R0, RZ, 0x654, R0 ;  /* 0x00000654ff007816 */ /* 0x000fe20000000000 */
[----:B------:R-:W-:Y:S01]  /*5050*/  @!PT LDS RZ, [RZ] ;  /* 0x00000000fffff984 */ /* 0x000fe20000000800 */
[----:B------:R-:W-:Y:S01]  /*5060*/  @!PT LDS RZ, [RZ] ;  /* 0x00000000fffff984 */ /* 0x000fe20000000800 */
[----:B------:R-:W-:Y:S01]  /*5070*/  @!PT LDS RZ, [RZ] ;  /* 0x00000000fffff984 */ /* 0x000fe20000000800 */
[----:B------:R-:W-:Y:S01]  /*5080*/  @!PT LDS RZ, [RZ] ;  /* 0x00000000fffff984 */ /* 0x000fe20000000800 */
[----:B------:R2:W-:Y:S06]  /*5090*/  MEMBAR.ALL.CTA ;  /* 0x0000000000007992 */ /* 0x0005ec0000008000 */
[----:B--2---:R-:W2:Y:S01]  /*50a0*/  FENCE.VIEW.ASYNC.S ;  /* 0x00000000000073c6 */ /* 0x004ea20000000000 */
[----:B------:R-:W1:Y:S08]  /*50b0*/  @!P1 LDC R14, c[0x0][0xb20] ;  /* 0x0002c800ff0e9b82 */ /* 0x000e700000000800 */
[----:B------:R-:W1:Y:S01]  /*50c0*/  @!P1 LDC R9, c[0x0][0xb0c] ;  /* 0x0002c300ff099b82 */ /* 0x000e620000000800 */
[----:B--2---:R2:W-:Y:S01]  /*50d0*/  SYNCS.ARRIVE.TRANS64.RED.A1T0 RZ, [R0+URZ], RZ ;  /* 0x000000ff00ff79a7 */ /* 0x0045e200081004ff */
[----:B---3--:R-:W-:Y:S04]  /*50e0*/  LOP3.LUT P4, RZ, R18, 0x1, RZ, 0xc0, !PT ;  /* 0x0000000112ff7812 */ /* 0x008fe8000788c0ff */
[----:B------:R-:W-:Y:S09]  /*50f0*/  P2R R240, PR, RZ, 0x10 ;  /* 0x00000010fff07803 */ /* 0x000ff20000000000 */
[----:B------:R-:W-:Y:S02]  /*5100*/  @P4 MOV R137, R16 ;  /* 0x0000001000894202 */ /* 0x000fe40000000f00 */
[----:B------:R-:W-:Y:S01]  /*5110*/  @P4 LOP3.LUT R135, R17, 0xffff, RZ, 0xc0, !PT ;  /* 0x0000ffff11874812 */ /* 0x000fe200078ec0ff */
[----:B--2-4-:R-:W-:Y:S06]  /*5120*/  @!P0 BRA `(.L_x_92) ;  /* 0x0000000000a48947 */ /* 0x014fec0003800000 */
[----:B------:R-:W-:Y:S01]  /*5130*/  IMAD.HI.U32 R23, R228, R133, RZ ;  /* 0x00000085e4177227 */ /* 0x000fe200078e00ff */
[----:B------:R-:W-:Y:S02]  /*5140*/  ISETP.NE.AND P0, PT, R132, 0x1, PT ;  /* 0x000000018400780c */ /* 0x000fe40003f05270 */
[----:B------:R-:W-:Y:S01]  /*5150*/  ISETP.NE.AND P2, PT, R134, 0x1, PT ;  /* 0x000000018600780c */ /* 0x000fe20003f45270 */
[----:B------:R-:W-:Y:S01]  /*5160*/  IMAD.HI.U32 R22, R229, R212, RZ ;  /* 0x000000d4e5167227 */ /* 0x000fe200078e00ff */
[----:B------:R-:W-:Y:S02]  /*5170*/  SHF.R.U32.HI R23, RZ, R226, R23 ;  /* 0x000000e2ff177219 */ /* 0x000fe40000011617 */
[----:B------:R-:W-:Y:S01]  /*5180*/  ISETP.NE.AND P3, PT, R136, 0x1, PT ;  /* 0x000000018800780c */ /* 0x000fe20003f65270 */
[----:B------:R-:W-:Y:S01]  /*5190*/  IMAD.HI.U32 R26, R137, R212, RZ ;  /* 0x000000d4891a7227 */ /* 0x000fe200078e00ff */
[----:B------:R-:W-:Y:S02]  /*51a0*/  SHF.R.U32.HI R22, RZ, R213, R22 ;  /* 0x000000d5ff167219 */ /* 0x000fe40000011616 */
[----:B------:R-:W-:Y:S01]  /*51b0*/  SEL R3, R228, R23, !P0 ;  /* 0x00000017e4037207 */ /* 0x000fe20004000000 */
[----:B------:R-:W-:Y:S01]  /*51c0*/  IMAD.HI.U32 R23, R135, R133, RZ ;  /* 0x0000008587177227 */ /* 0x000fe200078e00ff */
[----:B------:R-:W-:Y:S02]  /*51d0*/  SEL R7, R229, R22, !P3 ;  /* 0x00000016e5077207 */ /* 0x000fe40005800000 */
[----:B------:R-:W-:Y:S01]  /*51e0*/  SHF.R.U32.HI R26, RZ, R213, R26 ;  /* 0x000000d5ff1a7219 */ /* 0x000fe2000001161a */
[-C--:B------:R-:W-:Y:S04]  /*51f0*/  IMAD.HI.U32 R22, R3, R130.reuse, RZ ;  /* 0x0000008203167227 */ /* 0x080fe800078e00ff */
[----:B------:R-:W-:Y:S01]  /*5200*/  IMAD.HI.U32 R24, R7, R130, RZ ;  /* 0x0000008207187227 */ /* 0x000fe200078e00ff */
[-C--:B------:R-:W-:Y:S02]  /*5210*/  @P2 SHF.R.U32.HI R3, RZ, R131.reuse, R22 ;  /* 0x00000083ff032219 */ /* 0x080fe40000011616 */
[----:B------:R-:W-:Y:S02]  /*5220*/  SHF.R.U32.HI R22, RZ, R226, R23 ;  /* 0x000000e2ff167219 */ /* 0x000fe40000011617 */
[----:B------:R-:W-:Y:S01]  /*5230*/  @P2 SHF.R.U32.HI R7, RZ, R131, R24 ;  /* 0x00000083ff072219 */ /* 0x000fe20000011618 */
[C---:B------:R-:W-:Y:S01]  /*5240*/  IMAD R2, R134.reuse, R3, RZ ;  /* 0x0000000386027224 */ /* 0x040fe200078e02ff */
[----:B------:R-:W-:Y:S02]  /*5250*/  SEL R5, R135, R22, !P0 ;  /* 0x0000001687057207 */ /* 0x000fe40004000000 */
[----:B------:R-:W-:Y:S01]  /*5260*/  SEL R3, R137, R26, !P3 ;  /* 0x0000001a89037207 */ /* 0x000fe20005800000 */
[----:B------:R-:W-:Y:S01]  /*5270*/  IMAD R4, R134, R7, RZ ;  /* 0x0000000786047224 */ /* 0x000fe200078e02ff */
[C---:B------:R-:W-:Y:S01]  /*5280*/  ISETP.GE.AND P0, PT, R5.reuse, R2, PT ;  /* 0x000000020500720c */ /* 0x040fe20003f06270 */
[----:B------:R-:W-:Y:S03]  /*5290*/  IMAD.HI.U32 R6, R5, R130, RZ ;  /* 0x0000008205067227 */ /* 0x000fe600078e00ff */
[----:B------:R-:W-:Y:S01]  /*52a0*/  ISETP.GE.OR P0, PT, R3, R4, P0 ;  /* 0x000000040300720c */ /* 0x000fe20000706670 */
[----:B------:R-:W-:Y:S01]  /*52b0*/  IMAD.MOV R4, RZ, RZ, -R3 ;  /* 0x000000ffff047224 */ /* 0x000fe200078e0a03 */
[-C--:B------:R-:W-:Y:S03]  /*52c0*/  SHF.R.U32.HI R6, RZ, R131.reuse, R6 ;  /* 0x00000083ff067219 */ /* 0x080fe60000011606 */
[----:B------:R-:W-:Y:S01]  /*52d0*/  IMAD R137, R136, R4, R137 ;  /* 0x0000000488897224 */ /* 0x000fe200078e0289 */
[----:B------:R-:W-:Y:S05]  /*52e0*/  SEL R15, R5, R6, !P2 ;  /* 0x00000006050f7207 */ /* 0x000fea0005000000 */
[----:B------:R-:W-:Y:S02]  /*52f0*/  IMAD.MOV R6, RZ, RZ, -R15 ;  /* 0x000000ffff067224 */ /* 0x000fe400078e0a0f */
[C---:B------:R-:W-:Y:S04]  /*5300*/  @!P0 IMAD.HI.U32 R2, R3.reuse, R130, RZ ;  /* 0x0000008203028227 */ /* 0x040fe800078e00ff */
[----:B------:R-:W-:Y:S01]  /*5310*/  IMAD R6, R134, R6, R5 ;  /* 0x0000000686067224 */ /* 0x000fe200078e0205 */
[----:B------:R-:W-:Y:S04]  /*5320*/  @!P0 SHF.R.U32.HI R2, RZ, R131, R2 ;  /* 0x00000083ff028219 */ /* 0x000fe80000011602 */
[----:B------:R-:W-:Y:S02]  /*5330*/  @!P0 SEL R0, R3, R2, !P2 ;  /* 0x0000000203008207 */ /* 0x000fe40005000000 */
[----:B------:R-:W-:Y:S02]  /*5340*/  IADD3 R2, PT, PT, -R5, RZ, RZ ;  /* 0x000000ff05027210 */ /* 0x000fe40007ffe1ff */
[----:B------:R-:W-:Y:S01]  /*5350*/  @!P0 IADD3 R8, PT, PT, R15, -R0, RZ ;  /* 0x800000000f088210 */ /* 0x000fe20007ffe0ff */
[----:B------:R-:W-:Y:S02]  /*5360*/  @!P0 IMAD R0, R7, R6, R0 ;  /* 0x0000000607008224 */ /* 0x000fe400078e0200 */
[----:B------:R-:W-:Y:S02]  /*5370*/  IMAD R135, R132, R2, R135 ;  /* 0x0000000284877224 */ /* 0x000fe400078e0287 */
[----:B------:R-:W-:Y:S02]  /*5380*/  @!P0 IMAD R5, R8, R134, R3 ;  /* 0x0000008608058224 */ /* 0x000fe400078e0203 */
[----:B------:R-:W-:Y:S04]  /*5390*/  @!P0 IMAD.MOV.U32 R3, RZ, RZ, R0 ;  /* 0x000000ffff038224 */ /* 0x000fe800078e0000 */
[----:B------:R-:W-:Y:S02]  /*53a0*/  IMAD R137, R3, R136, R137 ;  /* 0x0000008803897224 */ /* 0x000fe400078e0289 */
[----:B------:R-:W-:Y:S07]  /*53b0*/  IMAD R135, R5, R132, R135 ;  /* 0x0000008405877224 */ /* 0x000fee00078e0287 */
.L_x_92:
[----:B-1----:R-:W-:Y:S01]  /*53c0*/  @!P1 ISETP.NE.AND P0, PT, R10, 0x1, PT ;  /* 0x000000010a00980c */ /* 0x002fe20003f05270 */
[----:B------:R-:W-:Y:S01]  /*53d0*/  @!P1 IMAD.HI.U32 R0, R137, R12, RZ ;  /* 0x0000000c89009227 */ /* 0x000fe200078e00ff */
[----:B------:R-:W-:Y:S01]  /*53e0*/  @!P1 ISETP.NE.AND P2, PT, R9, 0x1, PT ;  /* 0x000000010900980c */ /* 0x000fe20003f45270 */
[----:B------:R-:W-:Y:S01]  /*53f0*/  ULOP3.LUT UP0, URZ, UR48, 0x1b0, URZ, 0xc0, !UPT ;  /* 0x000001b030ff7892 */ /* 0x000fe2000f80c0ff */
[----:B------:R-:W-:Y:S01]  /*5400*/  R2UR UR42, R21 ;  /* 0x00000000152a72ca */ /* 0x000fe200000e0000 */
[----:B------:R-:W-:Y:S01]  /*5410*/  @!P1 IMAD.HI.U32 R3, R135, R11, RZ ;  /* 0x0000000b87039227 */ /* 0x000fe200078e00ff */
[----:B------:R-:W-:Y:S02]  /*5420*/  @!P1 SHF.R.U32.HI R0, RZ, R13, R0 ;  /* 0x0000000dff009219 */ /* 0x000fe40000011600 */
[----:B------:R-:W-:Y:S01]  /*5430*/  R2UR UR41, R20 ;  /* 0x00000000142972ca */ /* 0x000fe200000e0000 */
[----:B------:R-:W-:Y:S01]  /*5440*/  VIADD R241, R241, 0x1 ;  /* 0x00000001f1f17836 */ /* 0x000fe20000000000 */
[----:B------:R-:W-:Y:S02]  /*5450*/  @!P1 SHF.R.U32.HI R2, RZ, R14, R3 ;  /* 0x0000000eff029219 */ /* 0x000fe40000011603 */
[----:B------:R-:W-:Y:S02]  /*5460*/  @!P1 SEL R3, R137, R0, !P2 ;  /* 0x0000000089039207 */ /* 0x000fe40005000000 */
[----:B------:R-:W-:Y:S02]  /*5470*/  @!P1 SEL R2, R135, R2, !P0 ;  /* 0x0000000287029207 */ /* 0x000fe40004000000 */
[----:B------:R-:W-:Y:S01]  /*5480*/  @P4 SHF.R.U32.HI R230, RZ, 0x10, R17 ;  /* 0x00000010ffe64819 */ /* 0x000fe20000011611 */
[----:B------:R-:W-:Y:S02]  /*5490*/  USHF.L.U32 UR42, UR42, 0x7, URZ ;  /* 0x000000072a2a7899 */ /* 0x000fe400080006ff */
[----:B------:R-:W-:Y:S02]  /*54a0*/  @!P1 IMAD.IADD R0, R2, 0x1, -R3 ;  /* 0x0000000102009824 */ /* 0x000fe400078e0a03 */
[----:B------:R-:W-:Y:S01]  /*54b0*/  @!P1 IMAD.IADD R2, R3, 0x1, -R2 ;  /* 0x0000000103029824 */ /* 0x000fe200078e0a02 */
[----:B------:R-:W-:Y:S01]  /*54c0*/  USHF.L.U32 UR41, UR41, 0x6, URZ ;  /* 0x0000000629297899 */ /* 0x000fe200080006ff */
[----:B------:R-:W-:Y:S02]  /*54d0*/  @!P1 IMAD R137, R0, R9, R137 ;  /* 0x0000000900899224 */ /* 0x000fe400078e0289 */
[----:B------:R-:W-:Y:S01]  /*54e0*/  @!P1 IMAD R135, R2, R10, R135 ;  /* 0x0000000a02879224 */ /* 0x000fe200078e0287 */
[----:B------:R-:W-:Y:S08]  /*54f0*/  BRA.U !UP0, `(.L_x_93) ;  /* 0x0000000108407547 */ /* 0x000ff0000b800000 */
[----:B------:R-:W1:Y:S01]  /*5500*/  LDCU.64 UR8, c[0x4][0x80] ;  /* 0x01001000ff0877ac */ /* 0x000e620008000a00 */
[----:B------:R-:W-:Y:S01]  /*5510*/  MOV R3, 0x0 ;  /* 0x0000000000037802 */ /* 0x000fe20000000f00 */
[----:B------:R-:W-:Y:S02]  /*5520*/  HFMA2 R12, -RZ, RZ, 0, 5.9604644775390625e-08 ;  /* 0x00000001ff0c7431 */ /* 0x000fe400000001ff */
[----:B------:R-:W-:Y:S02]  /*5530*/  IMAD.MOV.U32 R8, RZ, RZ, 0x70 ;  /* 0x00000070ff087424 */ /* 0x000fe400078e00ff */
[----:B------:R-:W-:Y:S01]  /*5540*/  IMAD.MOV.U32 R13, RZ, RZ, RZ ;  /* 0x000000ffff0d7224 */ /* 0x000fe200078e00ff */
[----:B------:R-:W2:Y:S01]  /*5550*/  LDCU.64 UR6, c[0x4][0x88] ;  /* 0x01001100ff0677ac */ /* 0x000ea20008000a00 */
[----:B------:R-:W3:Y:S01]  /*5560*/  LDC.64 R2, c[0x4][R3] ;  /* 0x0100000003027b82 */ /* 0x000ee20000000a00 */
[----:B------:R-:W4:Y:S01]  /*5570*/  LDCU.64 UR4, c[0x4][0x8] ;  /* 0x01000100ff0477ac */ /* 0x000f220008000a00 */
[----:B-1----:R-:W-:Y:S01]  /*5580*/  MOV R5, UR9 ;  /* 0x0000000900057c02 */ /* 0x002fe20008000f00 */
[----:B------:R-:W-:Y:S01]  /*5590*/  IMAD.U32 R4, RZ, RZ, UR8 ;  /* 0x00000008ff047e24 */ /* 0x000fe2000f8e00ff */
[----:B--2---:R-:W-:Y:S01]  /*55a0*/  MOV R7, UR7 ;  /* 0x0000000700077c02 */ /* 0x004fe20008000f00 */
[----:B------:R-:W-:Y:S01]  /*55b0*/  IMAD.U32 R6, RZ, RZ, UR6 ;  /* 0x00000006ff067e24 */ /* 0x000fe2000f8e00ff */
[----:B----4-:R-:W-:Y:S01]  /*55c0*/  MOV R11, UR5 ;  /* 0x00000005000b7c02 */ /* 0x010fe20008000f00 */
[----:B------:R-:W-:Y:S02]  /*55d0*/  IMAD.U32 R10, RZ, RZ, UR4 ;  /* 0x00000004ff0a7e24 */ /* 0x000fe4000f8e00ff */
[----:B------:R-:W-:Y:S07]  /*55e0*/  LEPC R20, `(.L_x_93) ;  /* 0x000000001014794e */ /* 0x000fee0000000000 */
[----:B---3-5:R-:W-:Y:S05]  /*55f0*/  CALL.ABS.NOINC R2 ;  /* 0x0000000002007343 */ /* 0x028fea0003c00000 */
.L_x_93:
[----:B------:R-:W-:Y:S01]  /*5600*/  LOP3.LUT P0, RZ, R238, 0x1b0, RZ, 0xc0, !PT ;  /* 0x000001b0eeff7812 */ /* 0x000fe2000780c0ff */
[----:B------:R-:W-:Y:S11]  /*5610*/  BSSY.RECONVERGENT B6, `(.L_x_94) ;  /* 0x0000013000067945 */ /* 0x000ff60003800200 */
[----:B------:R-:W-:Y:S01]  /*5620*/  @!UPT UIADD3 URZ, UPT, UPT, URZ, URZ, URZ ;  /* 0x000000fffffff290 */ /* 0x000fe2000fffe0ff */
[----:B------:R-:W-:Y:S05]  /*5630*/  @!P0 BRA `(.L_x_95) ;  /* 0x0000000000408947 */ /* 0x000fea0003800000 */
        /* <DEDUP_REMOVED lines=16> */
.L_x_95:
[----:B------:R-:W-:Y:S05]  /*5740*/  BSYNC.RECONVERGENT B6 ;  /* 0x0000000000067941 */ /* 0x000fea0003800200 */
.L_x_94:
[----:B------:R-:W-:Y:S01]  /*5750*/  ISETP.NE.U32.AND P3, PT, R210, RZ, PT ;  /* 0x000000ffd200720c */ /* 0x000fe20003f65070 */
[----:B------:R-:W-:Y:S01]  /*5760*/  UISETP.NE.AND UP1, UPT, UR51, URZ, UPT ;  /* 0x000000ff3300728c */ /* 0x000fe2000bf25270 */
[----:B------:R-:W-:Y:S02]  /*5770*/  ISETP.NE.U32.AND P4, PT, R206, RZ, PT ;  /* 0x000000ffce00720c */ /* 0x000fe40003f85070 */
[----:B------:R-:W-:Y:S02]  /*5780*/  ISETP.NE.AND.EX P3, PT, R211, RZ, PT, P3 ;  /* 0x000000ffd300720c */ /* 0x000fe40003f65330 */
[----:B------:R-:W-:Y:S02]  /*5790*/  PLOP3.LUT P1, PT, PT, PT, PT, 0x8, 0x80 ;  /* 0x000000000080781c */ /* 0x000fe40003f2e170 */
[----:B------:R-:W-:Y:S02]  /*57a0*/  PLOP3.LUT P0, PT, PT, PT, UP1, 0x80, 0x8 ;  /* 0x000000000008781c */ /* 0x000fe40003f0f018 */
[----:B------:R-:W-:Y:S02]  /*57b0*/  ISETP.NE.AND.EX P4, PT, R207, RZ, PT, P4 ;  /* 0x000000ffcf00720c */ /* 0x000fe40003f85340 */
[----:B------:R-:W1:Y:S09]  /*57c0*/  @UP1 LDCU.64 UR4, c[0x0][0x888] ;  /* 0x00011100ff0417ac */ /* 0x000e720008000a00 */
[----:B------:R-:W-:Y:S01]  /*57d0*/  @P0 PLOP3.LUT P1, PT, P3, PT, PT, 0x80, 0x8 ;  /* 0x000000000008081c */ /* 0x000fe20001f2f070 */
[----:B-1----:R-:W-:Y:S04]  /*57e0*/  @UP1 UISETP.NE.U32.AND UP0, UPT, UR4, URZ, UPT ;  /* 0x000000ff0400128c */ /* 0x002fe8000bf05070 */
[----:B------:R-:W-:Y:S04]  /*57f0*/  @UP1 UISETP.NE.AND.EX UP0, UPT, UR5, URZ, UPT, UP0 ;  /* 0x000000ff0500128c */ /* 0x000fe8000bf05300 */
[----:B------:R-:W-:Y:S01]  /*5800*/  @UP1 USEL UR4, URZ, 0xffffffff, UP0 ;  /* 0xffffffffff041887 */ /* 0x000fe20008000000 */
[----:B------:R-:W-:Y:S11]  /*5810*/  @!P3 BRA `(.L_x_96) ;  /* 0x00000000002cb947 */ /* 0x000ff60003800000 */
[----:B------:R-:W-:Y:S01]  /*5820*/  ISETP.NE.U32.AND P2, PT, R208, RZ, PT ;  /* 0x000000ffd000720c */ /* 0x000fe20003f45070 */
[----:B------:R-:W-:Y:S03]  /*5830*/  IMAD.MOV.U32 R215, RZ, RZ, 0x1 ;  /* 0x00000001ffd77424 */ /* 0x000fe600078e00ff */
[----:B------:R-:W-:Y:S11]  /*5840*/  ISETP.NE.AND.EX P2, PT, R209, RZ, PT, P2 ;  /* 0x000000ffd100720c */ /* 0x000ff60003f45320 */
[----:B------:R-:W-:Y:S02]  /*5850*/  @!UPT UIADD3 URZ, UPT, UPT, URZ, URZ, URZ ;  /* 0x000000fffffff290 */ /* 0x000fe4000fffe0ff */
[----:B------:R-:W1:Y:S01]  /*5860*/  @P2 LDC.64 R2, c[0x0][0x888] ;  /* 0x00022200ff022b82 */ /* 0x000e620000000a00 */
[----:B------:R-:W-:Y:S04]  /*5870*/  @P2 IMAD R0, R210, UR36, RZ ;  /* 0x00000024d2002c24 */ /* 0x000fe8000f8e02ff */
[----:B-1----:R-:W-:Y:S04]  /*5880*/  @P2 IMAD.WIDE R2, R0, 0x4, R2 ;  /* 0x0000000400022825 */ /* 0x002fe800078e0202 */
[----:B------:R-:W-:Y:S01]  /*5890*/  HFMA2 R0, -RZ, RZ, 0, 5.9604644775390625e-08 ;  /* 0x00000001ff007431 */ /* 0x000fe200000001ff */
[----:B-----5:R1:W5:Y:S04]  /*58a0*/  @P2 LDG.E R141, desc[UR46][R2.64] ;  /* 0x0000002e028d2981 */ /* 0x020368000c1e1900 */
[----:B------:R-:W-:Y:S01]  /*58b0*/  @!P2 PRMT R215, R0, 0x7610, R215 ;  /* 0x0000761000d7a816 */ /* 0x000fe200000000d7 */
[----:B-1----:R-:W2:Y:S06]  /*58c0*/  @!P2 LDC R141, c[0x0][0x880] ;  /* 0x00022000ff8dab82 */ /* 0x002eac0000000800 */
.L_x_96:
[----:B------:R-:W-:Y:S05]  /*58d0*/  @!P4 BRA `(.L_x_97) ;  /* 0x000000000020c947 */ /* 0x000fea0003800000 */
[----:B------:R-:W-:Y:S04]  /*58e0*/  ISETP.NE.U32.AND P2, PT, R204, RZ, PT ;  /* 0x000000ffcc00720c */ /* 0x000fe80003f45070 */
[----:B------:R-:W-:Y:S11]  /*58f0*/  ISETP.NE.AND.EX P2, PT, R205, RZ, PT, P2 ;  /* 0x000000ffcd00720c */ /* 0x000ff60003f45320 */
[----:B------:R-:W-:Y:S02]  /*5900*/  @!UPT UIADD3 URZ, UPT, UPT, URZ, URZ, URZ ;  /* 0x000000fffffff290 */ /* 0x000fe4000fffe0ff */
[----:B------:R-:W1:Y:S01]  /*5910*/  @P2 LDC.64 R2, c[0x0][0x8a8] ;  /* 0x00022a00ff022b82 */ /* 0x000e620000000a00 */
[----:B------:R-:W-:Y:S04]  /*5920*/  @P2 IMAD R0, R206, UR36, RZ ;  /* 0x00000024ce002c24 */ /* 0x000fe8000f8e02ff */
[----:B-1----:R-:W-:Y:S05]  /*5930*/  @P2 IMAD.WIDE R2, R0, 0x4, R2 ;  /* 0x0000000400022825 */ /* 0x002fea00078e0202 */
[----:B-----5:R1:W5:Y:S02]  /*5940*/  @P2 LDG.E R139, desc[UR46][R2.64] ;  /* 0x0000002e028b2981 */ /* 0x020364000c1e1900 */
[----:B-1----:R-:W3:Y:S02]  /*5950*/  @!P2 LDC R139, c[0x0][0x8a0] ;  /* 0x00022800ff8bab82 */ /* 0x002ee40000000800 */
.L_x_97:
[----:B--2--5:R-:W-:Y:S01]  /*5960*/  @P0 FSETP.NEU.AND P4, PT, R141, RZ, PT ;  /* 0x000000ff8d00020b */ /* 0x024fe20003f8d000 */
[----:B------:R-:W-:Y:S01]  /*5970*/  IMAD.U32 R0, RZ, RZ, UR4 ;  /* 0x00000004ff007e24 */ /* 0x000fe2000f8e00ff */
[----:B------:R-:W-:Y:S01]  /*5980*/  @P0 LOP3.LUT P2, RZ, R215, 0xff, RZ, 0xc0, !PT ;  /* 0x000000ffd7ff0812 */ /* 0x000fe2000784c0ff */
[----:B------:R-:W1:Y:S01]  /*5990*/  LDCU UR4, c[0x0][0x8c8] ;  /* 0x00011900ff0477ac */ /* 0x000e620008000800 */
[----:B------:R-:W-:Y:S01]  /*59a0*/  @P0 SEL R3, RZ, 0xffffffff, P4 ;  /* 0xffffffffff030807 */ /* 0x000fe20002000000 */
[----:B------:R-:W-:Y:S03]  /*59b0*/  UISETP.NE.U32.AND UP0, UPT, UR44, URZ, UPT ;  /* 0x000000ff2c00728c */ /* 0x000fe6000bf05070 */
[----:B------:R-:W-:Y:S01]  /*59c0*/  @P1 SEL R3, R0, R3, !P2 ;  /* 0x0000000300031207 */ /* 0x000fe20005000000 */
[----:B------:R-:W-:Y:S03]  /*59d0*/  UISETP.NE.AND.EX UP0, UPT, UR45, URZ, UPT, UP0 ;  /* 0x000000ff2d00728c */ /* 0x000fe6000bf05300 */
[----:B------:R-:W-:Y:S04]  /*59e0*/  @P0 LOP3.LUT R3, R3, 0x1, RZ, 0xc0, !PT ;  /* 0x0000000103030812 */ /* 0x000fe800078ec0ff */
[----:B------:R-:W-:Y:S01]  /*59f0*/  ISETP.NE.U32.OR P1, PT, R3, 0x1, !P0 ;  /* 0x000000010300780c */ /* 0x000fe20004725470 */
[----:B-1----:R-:W-:Y:S11]  /*5a00*/  IMAD.U32 R2, RZ, RZ, UR4 ;  /* 0x00000004ff027e24 */ /* 0x002ff6000f8e00ff */
[----:B------:R-:W-:Y:S01]  /*5a10*/  @!UPT UIADD3 URZ, UPT, UPT, URZ, URZ, URZ ;  /* 0x000000fffffff290 */ /* 0x000fe2000fffe0ff */
[----:B------:R-:W-:Y:S01]  /*5a20*/  @P1 SHF.L.U32 R3, R231, 0x1f, RZ ;  /* 0x0000001fe7031819 */ /* 0x000fe200000006ff */
[----:B------:R-:W-:Y:S06]  /*5a30*/  BRA.U !UP0, `(.L_x_98) ;  /* 0x00000001084c7547 */ /* 0x000fec000b800000 */
[----:B------:R-:W-:Y:S01]  /*5a40*/  ISETP.LE.AND P2, PT, R227, UR41, PT ;  /* 0x00000029e3007c0c */ /* 0x000fe2000bf43270 */
[C---:B------:R-:W-:Y:S05]  /*5a50*/  VIADD R0, R237.reuse, UR42 ;  /* 0x0000002aed007c36 */ /* 0x040fea0008000000 */
[----:B------:R-:W-:Y:S01]  /*5a60*/  ISETP.GE.OR P2, PT, R0, UR50, P2 ;  /* 0x0000003200007c0c */ /* 0x000fe20009746670 */
[----:B------:R-:W-:Y:S11]  /*5a70*/  IMAD.U32 R0, RZ, RZ, UR42 ;  /* 0x0000002aff007e24 */ /* 0x000ff6000f8e00ff */
[----:B------:R-:W-:Y:S01]  /*5a80*/  @!UPT UIADD3 URZ, UPT, UPT, URZ, URZ, URZ ;  /* 0x000000fffffff290 */ /* 0x000fe2000fffe0ff */
[----:B------:R-:W-:Y:S01]  /*5a90*/  @!P2 IADD3 R6, P0, PT, R237, UR42, RZ ;  /* 0x0000002aed06ac10 */ /* 0x000fe2000ff1e0ff */
[----:B------:R-:W1:Y:S01]  /*5aa0*/  @!P2 LDC.64 R4, c[0x0][0x8d0] ;  /* 0x00023400ff04ab82 */ /* 0x000e620000000a00 */
[----:B------:R-:W-:Y:S02]  /*5ab0*/  VOTEU.ALL UP0, P2 ;  /* 0x0000000000ff7886 */ /* 0x000fe40001000000 */
[----:B------:R-:W-:Y:S03]  /*5ac0*/  @!P2 LEA.HI.X.SX32 R7, R0, RZ, 0x1, P0 ;  /* 0x000000ff0007a211 */ /* 0x000fe600000f0eff */
[----:B------:R-:W-:Y:S06]  /*5ad0*/  @!UP0 USHF.R.S32.HI UR4, URZ, 0x1f, UR36 ;  /* 0x0000001fff048899 */ /* 0x000fec0008011424 */
[C---:B-1----:R-:W-:Y:S02]  /*5ae0*/  @!P2 IMAD R0, R4.reuse, UR4, RZ ;  /* 0x000000040400ac24 */ /* 0x042fe4000f8e02ff */
[----:B------:R-:W-:Y:S04]  /*5af0*/  @!P2 IMAD.WIDE.U32 R6, R4, UR36, R6 ;  /* 0x000000240406ac25 */ /* 0x000fe8000f8e0006 */
[----:B------:R-:W-:Y:S01]  /*5b00*/  @!P2 IMAD R0, R5, UR36, R0 ;  /* 0x000000240500ac24 */ /* 0x000fe2000f8e0200 */
[----:B------:R-:W-:Y:S04]  /*5b10*/  @!P2 IADD3 R4, P0, PT, R6, UR44, RZ ;  /* 0x0000002c0604ac10 */ /* 0x000fe8000ff1e0ff */
[--C-:B------:R-:W-:Y:S02]  /*5b20*/  @!P2 IADD3.X R5, PT, PT, R7, UR45, R0.reuse, P0, !PT ;  /* 0x0000002d0705ac10 */ /* 0x100fe400087fe400 */
[----:B------:R-:W-:Y:S06]  /*5b30*/  PRMT R0, RZ, 0x7610, R0 ;  /* 0x00007610ff007816 */ /* 0x000fec0000000000 */
[----:B------:R-:W2:Y:S02]  /*5b40*/  @!P2 LDG.E.U8 R0, desc[UR46][R4.64] ;  /* 0x0000002e0400a981 */ /* 0x000ea4000c1e1100 */
[----:B--2---:R-:W-:Y:S05]  /*5b50*/  F2FP.F16.E4M3.UNPACK_B R0, R0 ;  /* 0x00000000ff00723e */ /* 0x004fea00020006ff */
[----:B------:R-:W-:Y:S07]  /*5b60*/  HADD2.F32 R2, -RZ, R0.H0_H0 ;  /* 0x20000000ff027230 */ /* 0x000fee0000004100 */
.L_x_98:
[----:B------:R-:W1:Y:S01]  /*5b70*/  @P1 SYNCS.PHASECHK.TRANS64.TRYWAIT P0, [UR49+0x110], R3 ;  /* 0x00011003ff0015a7 */ /* 0x000e620008001131 */
[----:B------:R-:W-:Y:S01]  /*5b80*/  LEA R216, R201, UR49, 0x3 ;  /* 0x00000031c9d87c11 */ /* 0x000fe2000f8e18ff */
[----:B------:R-:W-:Y:S01]  /*5b90*/  BSSY B1, `(.L_x_99) ;  /* 0x0000036000017945 */ /* 0x000fe20003800000 */
[----:B------:R-:W-:Y:S01]  /*5ba0*/  SHF.L.U32 R5, R233, 0x1f, RZ ;  /* 0x0000001fe9057819 */ /* 0x000fe200000006ff */
[----:B------:R-:W-:Y:S01]  /*5bb0*/  IMAD R22, R201, 0x40, R202 ;  /* 0x00000040c9167824 */ /* 0x000fe200078e02ca */
[----:B------:R-:W-:Y:S02]  /*5bc0*/  PLOP3.LUT P5, PT, PT, PT, PT, 0x8, 0x80 ;  /* 0x000000000080781c */ /* 0x000fe40003fae170 */
[----:B------:R-:W-:Y:S02]  /*5bd0*/  CS2R R18, SRZ ;  /* 0x0000000000127805 */ /* 0x000fe4000001ff00 */
[----:B------:R-:W-:Y:S02]  /*5be0*/  CS2R R16, SRZ ;  /* 0x0000000000107805 */ /* 0x000fe4000001ff00 */
[----:B------:R-:W-:Y:S02]  /*5bf0*/  CS2R R186, SRZ ;  /* 0x0000000000ba7805 */ /* 0x000fe4000001ff00 */
[----:B------:R-:W-:Y:S02]  /*5c00*/  CS2R R184, SRZ ;  /* 0x0000000000b87805 */ /* 0x000fe4000001ff00 */
[----:B------:R-:W-:Y:S02]  /*5c10*/  CS2R R30, SRZ ;  /* 0x00000000001e7805 */ /* 0x000fe4000001ff00 */
[----:B------:R-:W-:Y:S02]  /*5c20*/  CS2R R28, SRZ ;  /* 0x00000000001c7805 */ /* 0x000fe4000001ff00 */
[----:B------:R-:W-:Y:S02]  /*5c30*/  CS2R R26, SRZ ;  /* 0x00000000001a7805 */ /* 0x000fe4000001ff00 */
[----:B------:R-:W-:Y:S01]  /*5c40*/  CS2R R24, SRZ ;  /* 0x0000000000187805 */ /* 0x000fe2000001ff00 */
[----:B------:R2:W4:Y:S01]  /*5c50*/  SYNCS.PHASECHK.TRANS64.TRYWAIT P4, [R216+URZ+0x150], R5 ;  /* 0x00015005d80075a7 */ /* 0x00052200080811ff */
[----:B-1----:R-:W-:Y:S01]  /*5c60*/  @P1 PLOP3.LUT P5, PT, P0, PT, PT, 0x8, 0x80 ;  /* 0x000000000080181c */ /* 0x002fe200007ae170 */
[----:B------:R-:W-:Y:S01]  /*5c70*/  @!UPT UIADD3 URZ, UPT, UPT, URZ, URZ, URZ ;  /* 0x000000fffffff290 */ /* 0x000fe2000fffe0ff */
[----:B--2---:R-:W-:Y:S11]  /*5c80*/  @!P1 BRA `(.L_x_100) ;  /* 0x0000000000989947 */ /* 0x004ff60003800000 */
[----:B------:R-:W-:Y:S01]  /*5c90*/  ISETP.NE.U32.AND P0, PT, RZ, UR38, PT ;  /* 0x00000026ff007c0c */ /* 0x000fe2000bf05070 */
[----:B------:R-:W-:Y:S01]  /*5ca0*/  BSSY B0, `(.L_x_101) ;  /* 0x0000016000007945 */ /* 0x000fe20003800000 */
[----:B------:R-:W-:Y:S02]  /*5cb0*/  FSETP.NEU.AND P2, PT, R141, RZ, PT ;  /* 0x000000ff8d00720b */ /* 0x000fe40003f4d000 */
[----:B------:R-:W-:Y:S02]  /*5cc0*/  CS2R R26, SRZ ;  /* 0x00000000001a7805 */ /* 0x000fe4000001ff00 */
[----:B------:R-:W-:Y:S02]  /*5cd0*/  ISETP.NE.AND.EX P0, PT, RZ, UR39, PT, P0 ;  /* 0x00000027ff007c0c */ /* 0x000fe4000bf05300 */
[----:B------:R-:W-:Y:S02]  /*5ce0*/  CS2R R24, SRZ ;  /* 0x0000000000187805 */ /* 0x000fe4000001ff00 */
[----:B------:R-:W-:Y:S02]  /*5cf0*/  LOP3.LUT P1, RZ, R215, 0xff, RZ, 0xc0, !PT ;  /* 0x000000ffd7ff7812 */ /* 0x000fe4000782c0ff */
[----:B------:R-:W-:Y:S02]  /*5d00*/  CS2R R30, SRZ ;  /* 0x00000000001e7805 */ /* 0x000fe4000001ff00 */
[----:B------:R-:W-:Y:S02]  /*5d10*/  SEL R0, RZ, 0xffffffff, P2 ;  /* 0xffffffffff007807 */ /* 0x000fe40001000000 */
[----:B------:R-:W-:Y:S02]  /*5d20*/  CS2R R28, SRZ ;  /* 0x00000000001c7805 */ /* 0x000fe4000001ff00 */
[----:B------:R-:W-:Y:S02]  /*5d30*/  SEL R3, RZ, 0xffffffff, P0 ;  /* 0xffffffffff037807 */ /* 0x000fe40000000000 */
[----:B------:R-:W-:Y:S02]  /*5d40*/  CS2R R186, SRZ ;  /* 0x0000000000ba7805 */ /* 0x000fe4000001ff00 */
[----:B------:R-:W-:Y:S02]  /*5d50*/  CS2R R184, SRZ ;  /* 0x0000000000b87805 */ /* 0x000fe4000001ff00 */
[----:B------:R-:W-:Y:S02]  /*5d60*/  CS2R R18, SRZ ;  /* 0x0000000000127805 */ /* 0x000fe4000001ff00 */
[----:B------:R-:W-:Y:S02]  /*5d70*/  @P3 SEL R0, R3, R0, !P1 ;  /* 0x0000000003003207 */ /* 0x000fe40004800000 */
[----:B------:R-:W-:Y:S02]  /*5d80*/  CS2R R16, SRZ ;  /* 0x0000000000107805 */ /* 0x000fe4000001ff00 */
[----:B------:R-:W-:Y:S04]  /*5d90*/  LOP3.LUT R0, R0, 0x1, RZ, 0xc0, !PT ;  /* 0x0000000100007812 */ /* 0x000fe800078ec0ff */
[----:B------:R-:W-:Y:S01]  /*5da0*/  ISETP.NE.U32.AND P0, PT, R0, 0x1, PT ;  /* 0x000000010000780c */ /* 0x000fe20003f05070 */
[----:B------:R-:W-:Y:S01]  /*5db0*/  @!UPT UIADD3 URZ, UPT, UPT, URZ, URZ, URZ ;  /* 0x000000fffffff290 */ /* 0x000fe2000fffe0ff */
[----:B------:R-:W-:Y:S11]  /*5dc0*/  @!P5 BRA `(.L_x_102) ;  /* 0x00000000000cd947 */ /* 0x000ff60003800000 */
[----:B------:R-:W-:Y:S04]  /*5dd0*/  SHF.L.U32 R3, R231, 0x1f, RZ ;  /* 0x0000001fe7037819 */ /* 0x000fe800000006ff */
[----:B------:R-:W1:Y:S02]  /*5de0*/  SYNCS.PHASECHK.TRANS64.TRYWAIT P1, [UR49+0x110], R3 ;  /* 0x00011003ff0075a7 */ /* 0x000e640008021131 */
[----:B-1----:R-:W-:Y:S05]  /*5df0*/  @!P1 BRA `(.L_x_103) ;  /* 0x00000020008c9947 */ /* 0x002fea0003800000 */
.L_x_102:
[----:B------:R-:W-:Y:S05]  /*5e00*/  BSYNC B0 ;  /* 0x0000000000007941 */ /* 0x000fea0003800000 */
.L_x_101:
[----:B------:R2:W1:Y:S01]  /*5e10*/  @P0 LDS.128 R24, [R224+UR49+0x200] ;  /* 0x00020031e0180984 */ /* 0x0004620008000c00 */
[----:B------:R-:W-:Y:S01]  /*5e20*/  UIADD3 UR4, UPT, UPT, UR49, 0x118, URZ ;  /* 0x0000011831047890 */ /* 0x000fe2000fffe0ff */
[----:B------:R-:W-:Y:S02]  /*5e30*/  LOP3.LUT R231, R231, 0x1, RZ, 0x3c, !PT ;  /* 0x00000001e7e77812 */ /* 0x000fe400078e3cff */
[----:B------:R2:W1:Y:S01]  /*5e40*/  @P0 LDS.128 R28, [R236+0x10] ;  /* 0x00001000ec1c0984 */ /* 0x0004620000000c00 */
[----:B------:R-:W-:Y:S03]  /*5e50*/  UPRMT UR4, UR37, 0x654, UR4 ;  /* 0x0000065425047896 */ /* 0x000fe60008000004 */
[----:B------:R2:W1:Y:S04]  /*5e60*/  @P0 LDS.128 R184, [R235+0x20] ;  /* 0x00002000ebb80984 */ /* 0x0004680000000c00 */
[----:B------:R2:W1:Y:S01]  /*5e70*/  @P0 LDS.128 R16, [R234+0x30] ;  /* 0x00003000ea100984 */ /* 0x0004620000000c00 */
[----:B------:R-:W-:Y:S01]  /*5e80*/  @!PT LDS RZ, [RZ] ;  /* 0x00000000fffff984 */ /* 0x000fe20000000800 */
[----:B------:R-:W-:Y:S01]  /*5e90*/  @!PT LDS RZ, [RZ] ;  /* 0x00000000fffff984 */ /* 0x000fe20000000800 */
[----:B------:R-:W-:Y:S01]  /*5ea0*/  @!PT LDS RZ, [RZ] ;  /* 0x00000000fffff984 */ /* 0x000fe20000000800 */
[----:B------:R-:W-:Y:S01]  /*5eb0*/  @!PT LDS RZ, [RZ] ;  /* 0x00000000fffff984 */ /* 0x000fe20000000800 */
[----:B------:R5:W-:Y:S06]  /*5ec0*/  MEMBAR.ALL.CTA ;  /* 0x0000000000007992 */ /* 0x000bec0000008000 */
[----:B-----5:R-:W5:Y:S02]  /*5ed0*/  FENCE.VIEW.ASYNC.S ;  /* 0x00000000000073c6 */ /* 0x020f640000000000 */
[----:B-----5:R-:W-:Y:S01]  /*5ee0*/  SYNCS.ARRIVE.TRANS64.RED.A1T0 RZ, [UR4], RZ ;  /* 0x000000ffffff79a7 */ /* 0x020fe20008100404 */
.L_x_100:
[----:B------:R-:W-:Y:S05]  /*5ef0*/  BSYNC B1 ;  /* 0x0000000000017941 */ /* 0x000fea0003800000 */
.L_x_99:
[----:B-1----:R-:W-:Y:S04]  /*5f00*/  SHF.R.U32.HI R0, RZ, 0x15, R22 ;  /* 0x00000015ff007819 */ /* 0x002fe80000011616 */
[----:B------:R-:W-:Y:S01]  /*5f10*/  LOP3.LUT P0, RZ, R0, 0x3, R225, 0x48, !PT ;  /* 0x0000000300ff7812 */ /* 0x000fe200078048e1 */
[----:B------:R-:W-:Y:S01]  /*5f20*/  @!UPT UIADD3 URZ, UPT, UPT, URZ, URZ, URZ ;  /* 0x000000fffffff290 */ /* 0x000fe2000fffe0ff */
[----:B----4-:R-:W-:Y:S11]  /*5f30*/  @P4 BRA `(.L_x_104) ;  /* 0x0000000000084947 */ /* 0x010ff60003800000 */
[----:B------:R-:W1:Y:S02]  /*5f40*/  SYNCS.PHASECHK.TRANS64.TRYWAIT P1, [R216+URZ+0x150], R5 ;  /* 0x00015005d80075a7 */ /* 0x000e6400080211ff */
[----:B-1----:R-:W-:Y:S05]  /*5f50*/  @!P1 BRA `(.L_x_105) ;  /* 0x00000020004c9947 */ /* 0x002fea0003800000 */
.L_x_104:
[----:B------:R-:W-:Y:S05]  /*5f60*/  @!P0 BRA `(.L_x_106) ;  /* 0x0000000000408947 */ /* 0x000fea0003800000 */
[----:B------:R-:W1:Y:S01]  /*5f70*/  LDCU.64 UR8, c[0x4][0x70] ;  /* 0x01000e00ff0877ac */ /* 0x000e620008000a00 */
[----:B------:R-:W-:Y:S01]  /*5f80*/  MOV R15, 0x0 ;  /* 0x00000000000f7802 */ /* 0x000fe20000000f00 */
[----:B------:R-:W-:Y:S02]  /*5f90*/  HFMA2 R12, -RZ, RZ, 0, 5.9604644775390625e-08 ;  /* 0x00000001ff0c7431 */ /* 0x000fe400000001ff */
[----:B------:R-:W-:Y:S02]  /*5fa0*/  IMAD.MOV.U32 R8, RZ, RZ, 0x192 ;  /* 0x00000192ff087424 */ /* 0x000fe400078e00ff */
[----:B------:R-:W-:Y:S01]  /*5fb0*/  IMAD.MOV.U32 R13, RZ, RZ, RZ ;  /* 0x000000ffff0d7224 */ /* 0x000fe200078e00ff */
[----:B------:R-:W4:Y:S01]  /*5fc0*/  LDCU.64 UR6, c[0x4][0x78] ;  /* 0x01000f00ff0677ac */ /* 0x000f220008000a00 */
[----:B------:R-:W2:Y:S01]  /*5fd0*/  LDC.64 R14, c[0x4][R15] ;  /* 0x010000000f0e7b82 */ /* 0x000ea20000000a00 */
[----:B------:R-:W5:Y:S01]  /*5fe0*/  LDCU.64 UR4, c[0x4][0x10] ;  /* 0x01000200ff0477ac */ /* 0x000f620008000a00 */
[----:B-1----:R-:W-:Y:S01]  /*5ff0*/  MOV R5, UR9 ;  /* 0x0000000900057c02 */ /* 0x002fe20008000f00 */
[----:B------:R-:W-:Y:S01]  /*6000*/  IMAD.U32 R4, RZ, RZ, UR8 ;  /* 0x00000008ff047e24 */ /* 0x000fe2000f8e00ff */
[----:B----4-:R-:W-:Y:S01]  /*6010*/  MOV R7, UR7 ;  /* 0x0000000700077c02 */ /* 0x010fe20008000f00 */
[----:B------:R-:W-:Y:S01]  /*6020*/  IMAD.U32 R6, RZ, RZ, UR6 ;  /* 0x00000006ff067e24 */ /* 0x000fe2000f8e00ff */
[----:B-----5:R-:W-:Y:S01]  /*6030*/  MOV R11, UR5 ;  /* 0x00000005000b7c02 */ /* 0x020fe20008000f00 */
[----:B------:R-:W-:Y:S02]  /*6040*/  IMAD.U32 R10, RZ, RZ, UR4 ;  /* 0x00000004ff0a7e24 */ /* 0x000fe4000f8e00ff */
[----:B------:R-:W-:Y:S07]  /*6050*/  LEPC R20, `(.L_x_106) ;  /* 0x000000001014794e */ /* 0x000fee0000000000 */
[----:B--23--:R-:W-:Y:S05]  /*6060*/  CALL.ABS.NOINC R14 ;  /* 0x000000000e007343 */ /* 0x00cfea0003c00000 */
.L_x_106:
[----:B------:R-:W-:Y:S01]  /*6070*/  ISETP.NE.AND P0, PT, R239, RZ, PT ;  /* 0x000000ffef00720c */ /* 0x000fe20003f05270 */
[----:B------:R-:W-:Y:S05]  /*6080*/  WARPSYNC.ALL ;  /* 0x0000000000007948 */ /* 0x000fea0003800000 */
[----:B------:R-:W-:Y:S01]  /*6090*/  R2UR UR4, R22 ;  /* 0x00000000160472ca */ /* 0x000fe200000e0000 */
[----:B------:R-:W-:Y:S01]  /*60a0*/  BSSY.RECONVERGENT B0, `(.L_x_107) ;  /* 0x000011e000007945 */ /* 0x000fe20003800200 */
[----:B------:R-:W-:Y:S02]  /*60b0*/  F2FP.F16.E4M3.UNPACK_B R12, R24 ;  /* 0x00000018ff0c723e */ /* 0x000fe400020006ff */
[----:B------:R-:W-:Y:S02]  /*60c0*/  F2FP.F16.E4M3.UNPACK_B R11, R25 ;  /* 0x00000019ff0b723e */ /* 0x000fe400020006ff */
[----:B------:R-:W-:Y:S01]  /*60d0*/  F2FP.F16.E4M3.UNPACK_B R10, R26 ;  /* 0x0000001aff0a723e */ /* 0x000fe200020006ff */
[--C-:B------:R-:W-:Y:S01]  /*60e0*/  HADD2.F32 R138, -RZ, R12.reuse.H0_H0 ;  /* 0x2000000cff8a7230 */ /* 0x100fe20000004100 */
[----:B------:R-:W-:Y:S01]  /*60f0*/  F2FP.F16.E4M3.UNPACK_B R9, R27 ;  /* 0x0000001bff09723e */ /* 0x000fe200020006ff */
[----:B------:R-:W-:Y:S01]  /*6100*/  HADD2.F32 R140, -RZ, R12.H1_H1 ;  /* 0x3000000cff8c7230 */ /* 0x000fe20000004100 */
[----:B------:R-:W-:Y:S01]  /*6110*/  F2FP.F16.E4M3.UNPACK_B R8, R28 ;  /* 0x0000001cff08723e */ /* 0x000fe200020006ff */
[--C-:B------:R-:W-:Y:S01]  /*6120*/  HADD2.F32 R145, -RZ, R11.reuse.H0_H0 ;  /* 0x2000000bff917230 */ /* 0x100fe20000004100 */
[----:B------:R-:W-:Y:S01]  /*6130*/  F2FP.F16.E4M3.UNPACK_B R7, R29 ;  /* 0x0000001dff07723e */ /* 0x000fe200020006ff */
[----:B------:R-:W-:Y:S01]  /*6140*/  HADD2.F32 R144, -RZ, R11.H1_H1 ;  /* 0x3000000bff907230 */ /* 0x000fe20000004100 */
[----:B------:R-:W-:Y:S01]  /*6150*/  F2FP.F16.E4M3.UNPACK_B R6, R30 ;  /* 0x0000001eff06723e */ /* 0x000fe200020006ff */
[--C-:B------:R-:W-:Y:S01]  /*6160*/  HADD2.F32 R148, -RZ, R10.reuse.H0_H0 ;  /* 0x2000000aff947230 */ /* 0x100fe20000004100 */
[----:B-1----:R-:W-:Y:S01]  /*6170*/  F2FP.F16.E4M3.UNPACK_B R5, R31 ;  /* 0x0000001fff05723e */ /* 0x002fe200020006ff */
[----:B------:R-:W-:Y:S01]  /*6180*/  HADD2.F32 R150, -RZ, R10.H1_H1 ;  /* 0x3000000aff967230 */ /* 0x000fe20000004100 */
[----:B------:R-:W-:Y:S01]  /*6190*/  F2FP.F16.E4M3.UNPACK_B R24, R24.H1 ;  /* 0x00000018ff18723e */ /* 0x000fe200030006ff */
[--C-:B------:R-:W-:Y:S01]  /*61a0*/  HADD2.F32 R151, -RZ, R9.reuse.H0_H0 ;  /* 0x20000009ff977230 */ /* 0x100fe20000004100 */
[----:B------:R-:W-:Y:S01]  /*61b0*/  F2FP.F16.E4M3.UNPACK_B R25, R25.H1 ;  /* 0x00000019ff19723e */ /* 0x000fe200030006ff */
        /* <DEDUP_REMOVED lines=13> */
[----:B------:R-:W-:Y:S01]  /*6290*/  F2FP.F16.E4M3.UNPACK_B R4, R184 ;  /* 0x000000b8ff04723e */ /* 0x000fe200020006ff */
[--C-:B------:R-:W-:Y:S01]  /*62a0*/  HADD2.F32 R153, -RZ, R27.reuse.H0_H0 ;  /* 0x2000001bff997230 */ /* 0x100fe20000004100 */
[-C--:B------:R-:W-:Y:S01]  /*62b0*/  F2FP.F16.E4M3.UNPACK_B R189, R16.reuse ;  /* 0x00000010ffbd723e */ /* 0x080fe200020006ff */
[----:B------:R-:W-:Y:S01]  /*62c0*/  HADD2.F32 R156, -RZ, R27.H1_H1 ;  /* 0x3000001bff9c7230 */ /* 0x000fe20000004100 */
[----:B------:R-:W-:Y:S01]  /*62d0*/  F2FP.F16.E4M3.UNPACK_B R191, R16.H1 ;  /* 0x00000010ffbf723e */ /* 0x000fe200030006ff */
        /* <DEDUP_REMOVED lines=13> */
[----:B------:R-:W-:Y:S01]  /*63b0*/  R2UR UR5, R216 ;  /* 0x00000000d80572ca */ /* 0x000fe200000e0000 */
        /* <DEDUP_REMOVED lines=13> */
[----:B------:R-:W-:Y:S01]  /*6490*/  UIADD3 UR5, UPT, UPT, UR5, 0x170, URZ ;  /* 0x0000017005057890 */ /* 0x000fe2000fffe0ff */
[--C-:B------:R-:W-:Y:S01]  /*64a0*/  HADD2.F32 R169, -RZ, R31.reuse.H0_H0 ;  /* 0x2000001fffa97230 */ /* 0x100fe20000004100 */
[----:B------:R-:W-:Y:S01]  /*64b0*/  F2FP.F16.E4M3.UNPACK_B R187, R187.H1 ;  /* 0x000000bbffbb723e */ /* 0x000fe200030006ff */
[----:B------:R-:W-:Y:S01]  /*64c0*/  HADD2.F32 R172, -RZ, R31.H1_H1 ;  /* 0x3000001fffac7230 */ /* 0x000fe20000004100 */
[----:B------:R-:W-:Y:S01]  /*64d0*/  UPRMT UR5, UR37, 0x654, UR5 ;  /* 0x0000065425057896 */ /* 0x000fe20008000005 */
[--C-:B------:R-:W-:Y:S02]  /*64e0*/  HADD2.F32 R171, -RZ, R4.reuse.H0_H0 ;  /* 0x20000004ffab7230 */ /* 0x100fe40000004100 */
[----:B------:R-:W-:Y:S02]  /*64f0*/  HADD2.F32 R174, -RZ, R4.H1_H1 ;  /* 0x30000004ffae7230 */ /* 0x000fe40000004100 */
[----:B------:R-:W1:Y:S01]  /*6500*/  LDTM.x64 R4, tmem[UR4] ;  /* 0x00000004000479ee */ /* 0x000e620008340000 */
[----:B------:R-:W-:Y:S01]  /*6510*/  NOP ;  /* 0x0000000000007918 */ /* 0x000fe20000000000 */
[----:B------:R-:W-:Y:S02]  /*6520*/  HADD2.F32 R178, -RZ, R177.H1_H1 ;  /* 0x300000b1ffb27230 */ /* 0x000fe40000004100 */
[----:B-1----:R-:W-:Y:S01]  /*6530*/  SYNCS.ARRIVE.TRANS64.RED.A1T0 RZ, [UR5], RZ ;  /* 0x000000ffffff79a7 */ /* 0x002fe20008100405 */
[----:B------:R-:W-:Y:S02]  /*6540*/  HADD2.F32 R182, -RZ, R181.H1_H1 ;  /* 0x300000b5ffb67230 */ /* 0x000fe40000004100 */
[----:B------:R-:W-:Y:S02]  /*6550*/  HADD2.F32 R186, -RZ, R185.H1_H1 ;  /* 0x300000b9ffba7230 */ /* 0x000fe40000004100 */
[----:B------:R-:W-:Y:S02]  /*6560*/  HADD2.F32 R190, -RZ, R189.H1_H1 ;  /* 0x300000bdffbe7230 */ /* 0x000fe40000004100 */
[----:B------:R-:W-:Y:S02]  /*6570*/  HADD2.F32 R194, -RZ, R193.H1_H1 ;  /* 0x300000c1ffc27230 */ /* 0x000fe40000004100 */
[--C-:B------:R-:W-:Y:S02]  /*6580*/  HADD2.F32 R173, -RZ, R175.reuse.H0_H0 ;  /* 0x200000afffad7230 */ /* 0x100fe40000004100 */
[----:B------:R-:W-:Y:S02]  /*6590*/  HADD2.F32 R176, -RZ, R175.H1_H1 ;  /* 0x300000afffb07230 */ /* 0x000fe40000004100 */
[----:B------:R-:W-:Y:S02]  /*65a0*/  HADD2.F32 R175, -RZ, R177.H0_H0 ;  /* 0x200000b1ffaf7230 */ /* 0x000fe40000004100 */
[--C-:B------:R-:W-:Y:S02]  /*65b0*/  HADD2.F32 R177, -RZ, R179.reuse.H0_H0 ;  /* 0x200000b3ffb17230 */ /* 0x100fe40000004100 */
[----:B------:R-:W-:Y:S02]  /*65c0*/  HADD2.F32 R180, -RZ, R179.H1_H1 ;  /* 0x300000b3ffb47230 */ /* 0x000fe40000004100 */
[----:B------:R-:W-:Y:S02]  /*65d0*/  HADD2.F32 R179, -RZ, R181.H0_H0 ;  /* 0x200000b5ffb37230 */ /* 0x000fe40000004100 */
[C-C-:B---3--:R-:W-:Y:S01]  /*65e0*/  FFMA R0, R139.reuse, R4, R2.reuse ;  /* 0x000000048b007223 */ /* 0x148fe20000000002 */
[C-C-:B------:R-:W-:Y:S01]  /*65f0*/  FFMA R3, R139.reuse, R5, R2.reuse ;  /* 0x000000058b037223 */ /* 0x140fe20000000002 */
[C-C-:B------:R-:W-:Y:S01]  /*6600*/  FFMA R68, R139.reuse, R6, R2.reuse ;  /* 0x000000068b447223 */ /* 0x140fe20000000002 */
[--C-:B------:R-:W-:Y:S02]  /*6610*/  HADD2.F32 R6, -RZ, R199.reuse.H1_H1 ;  /* 0x300000c7ff067230 */ /* 0x100fe40000004100 */
[C-C-:B------:R-:W-:Y:S01]  /*6620*/  FFMA R69, R139.reuse, R7, R2.reuse ;  /* 0x000000078b457223 */ /* 0x140fe20000000002 */
[C-C-:B------:R-:W-:Y:S01]  /*6630*/  FFMA R70, R139.reuse, R8, R2.reuse ;  /* 0x000000088b467223 */ /* 0x140fe20000000002 */
[C-C-:B------:R-:W-:Y:S01]  /*6640*/  FFMA R71, R139.reuse, R9, R2.reuse ;  /* 0x000000098b477223 */ /* 0x140fe20000000002 */
[----:B------:R-:W-:Y:S02]  /*6650*/  HADD2.F32 R7, -RZ, R199.H0_H0 ;  /* 0x200000c7ff077230 */ /* 0x000fe40000004100 */
[C-C-:B------:R-:W-:Y:S01]  /*6660*/  FFMA R72, R139.reuse, R10, R2.reuse ;  /* 0x0000000a8b487223 */ /* 0x140fe20000000002 */
        /* <DEDUP_REMOVED lines=56> */
[----:B------:R-:W-:Y:S01]  /*69f0*/  FFMA R2, R139, R67, R2 ;  /* 0x000000438b027223 */ /* 0x000fe20000000002 */
[C---:B------:R-:W-:Y:S01]  /*6a00*/  FFMA R0, R141.reuse, R138, R0 ;  /* 0x0000008a8d007223 */ /* 0x040fe20000000000 */
[C---:B------:R-:W-:Y:S01]  /*6a10*/  FFMA R3, R141.reuse, R140, R3 ;  /* 0x0000008c8d037223 */ /* 0x040fe20000000003 */
[C---:B------:R-:W-:Y:S01]  /*6a20*/  FFMA R68, R141.reuse, R143, R68 ;  /* 0x0000008f8d447223 */ /* 0x040fe20000000044 */
[C---:B------:R-:W-:Y:S01]  /*6a30*/  FFMA R69, R141.reuse, R142, R69 ;  /* 0x0000008e8d457223 */ /* 0x040fe20000000045 */
[C---:B------:R-:W-:Y:S01]  /*6a40*/  FFMA R70, R141.reuse, R145, R70 ;  /* 0x000000918d467223 */ /* 0x040fe20000000046 */
[C---:B------:R-:W-:Y:S01]  /*6a50*/  FFMA R71, R141.reuse, R144, R71 ;  /* 0x000000908d477223 */ /* 0x040fe20000000047 */
[C---:B------:R-:W-:Y:S01]  /*6a60*/  FFMA R72, R141.reuse, R147, R72 ;  /* 0x000000938d487223 */ /* 0x040fe20000000048 */
[----:B------:R-:W-:Y:S01]  /*6a70*/  FFMA R73, R141, R146, R73 ;  /* 0x000000928d497223 */ /* 0x000fe20000000049 */
[----:B------:R-:W-:Y:S01]  /*6a80*/  F2FP.SATFINITE.E4M3.F32.PACK_AB_MERGE_C R216, R69, R68, RZ ;  /* 0x0000004445d8723e */ /* 0x000fe200048070ff */
[C---:B------:R-:W-:Y:S01]  /*6a90*/  FFMA R74, R141.reuse, R148, R74 ;  /* 0x000000948d4a7223 */ /* 0x040fe2000000004a */
[C---:B------:R-:W-:Y:S01]  /*6aa0*/  FFMA R75, R141.reuse, R150, R75 ;  /* 0x000000968d4b7223 */ /* 0x040fe2000000004b */
[----:B------:R-:W-:Y:S01]  /*6ab0*/  FFMA R76, R141, R149, R76 ;  /* 0x000000958d4c7223 */ /* 0x000fe2000000004c */
[----:B------:R-:W-:Y:S01]  /*6ac0*/  F2FP.SATFINITE.E4M3.F32.PACK_AB_MERGE_C R217, R73, R72, RZ ;  /* 0x0000004849d9723e */ /* 0x000fe200048070ff */
[----:B------:R-:W-:Y:S01]  /*6ad0*/  FFMA R77, R141, R152, R77 ;  /* 0x000000988d4d7223 */ /* 0x000fe2000000004d */
[----:B------:R-:W-:Y:S01]  /*6ae0*/  F2FP.SATFINITE.E4M3.F32.PACK_AB_MERGE_C R216, R3, R0, R216 ;  /* 0x0000000003d8723e */ /* 0x000fe200048070d8 */
[----:B------:R-:W-:Y:S01]  /*6af0*/  FFMA R78, R141, R151, R78 ;  /* 0x000000978d4e7223 */ /* 0x000fe2000000004e */
[----:B------:R-:W-:Y:S01]  /*6b00*/  F2FP.SATFINITE.E4M3.F32.PACK_AB_MERGE_C R217, R71, R70, R217 ;  /* 0x0000004647d9723e */ /* 0x000fe200048070d9 */
[----:B------:R-:W-:Y:S01]  /*6b10*/  FFMA R79, R141, R154, R79 ;  /* 0x0000009a8d4f7223 */ /* 0x000fe2000000004f */
[----:B------:R-:W-:Y:S01]  /*6b20*/  F2FP.SATFINITE.E4M3.F32.PACK_AB_MERGE_C R218, R77, R76, RZ ;  /* 0x0000004c4dda723e */ /* 0x000fe200048070ff */
[C---:B------:R-:W-:Y:S01]  /*6b30*/  FFMA R80, R141.reuse, R153, R80 ;  /* 0x000000998d507223 */ /* 0x040fe20000000050 */
[C---:B------:R-:W-:Y:S01]  /*6b40*/  FFMA R81, R141.reuse, R156, R81 ;  /* 0x0000009c8d517223 */ /* 0x040fe20000000051 */
[----:B------:R-:W-:Y:S01]  /*6b50*/  FFMA R82, R141, R155, R82 ;  /* 0x0000009b8d527223 */ /* 0x000fe20000000052 */
[----:B------:R-:W-:Y:S01]  /*6b60*/  F2FP.SATFINITE.E4M3.F32.PACK_AB_MERGE_C R218, R75, R74, R218 ;  /* 0x0000004a4bda723e */ /* 0x000fe200048070da */
[C---:B------:R-:W-:Y:S01]  /*6b70*/  FFMA R83, R141.reuse, R158, R83 ;  /* 0x0000009e8d537223 */ /* 0x040fe20000000053 */
[----:B------:R-:W-:Y:S01]  /*6b80*/  FFMA R84, R141, R157, R84 ;  /* 0x0000009d8d547223 */ /* 0x000fe20000000054 */
[----:B------:R-:W-:Y:S01]  /*6b90*/  F2FP.SATFINITE.E4M3.F32.PACK_AB_MERGE_C R219, R81, R80, RZ ;  /* 0x0000005051db723e */ /* 0x000fe200048070ff */
[C---:B------:R-:W-:Y:S01]  /*6ba0*/  FFMA R85, R141.reuse, R160, R85 ;  /* 0x000000a08d557223 */ /* 0x040fe20000000055 */
[C---:B------:R-:W-:Y:S01]  /*6bb0*/  FFMA R86, R141.reuse, R159, R86 ;  /* 0x0000009f8d567223 */ /* 0x040fe20000000056 */
        /* <DEDUP_REMOVED lines=10> */
[----:B------:R1:W-:Y:S01]  /*6c60*/  STS.128 [R224+UR49+0x2200], R216 ;  /* 0x002200d8e0007988 */ /* 0x0003e20008000c31 */
        /* <DEDUP_REMOVED lines=14> */
[C---:B------:R-:W-:Y:S01]  /*6d50*/  FFMA R103, R141.reuse, R178, R103 ;  /* 0x000000b28d677223 */ /* 0x040fe20000000067 */
[--C-:B------:R-:W-:Y:S02]  /*6d60*/  HADD2.F32 R181, -RZ, R183.reuse.H0_H0 ;  /* 0x200000b7ffb57230 */ /* 0x100fe40000004100 */
[C---:B------:R-:W-:Y:S01]  /*6d70*/  FFMA R104, R141.reuse, R177, R104 ;  /* 0x000000b18d687223 */ /* 0x040fe20000000068 */
[----:B------:R-:W-:Y:S02]  /*6d80*/  HADD2.F32 R184, -RZ, R183.H1_H1 ;  /* 0x300000b7ffb87230 */ /* 0x000fe40000004100 */
[C---:B------:R-:W-:Y:S01]  /*6d90*/  FFMA R105, R141.reuse, R180, R105 ;  /* 0x000000b48d697223 */ /* 0x040fe20000000069 */
[----:B------:R-:W-:Y:S02]  /*6da0*/  HADD2.F32 R183, -RZ, R185.H0_H0 ;  /* 0x200000b9ffb77230 */ /* 0x000fe40000004100 */
        /* <DEDUP_REMOVED lines=27> */
[----:B------:R-:W-:Y:S01]  /*6f60*/  FFMA R121, R141, R196, R121 ;  /* 0x000000c48d797223 */ /* 0x000fe20000000079 */
[----:B------:R-:W-:Y:S01]  /*6f70*/  F2FP.SATFINITE.E4M3.F32.PACK_AB_MERGE_C R223, R95, R94, R223 ;  /* 0x0000005e5fdf723e */ /* 0x000fe200048070df */
[C---:B------:R-:W-:Y:S01]  /*6f80*/  FFMA R122, R141.reuse, R195, R122 ;  /* 0x000000c38d7a7223 */ /* 0x040fe2000000007a */
[C---:B------:R-:W-:Y:S01]  /*6f90*/  FFMA R123, R141.reuse, R198, R123 ;  /* 0x000000c68d7b7223 */ /* 0x040fe2000000007b */
[--C-:B------:R-:W-:Y:S02]  /*6fa0*/  HADD2.F32 R9, -RZ, R197.reuse.H0_H0 ;  /* 0x200000c5ff097230 */ /* 0x100fe40000004100 */
[----:B------:R-:W-:Y:S01]  /*6fb0*/  FFMA R124, R141, R5, R124 ;  /* 0x000000058d7c7223 */ /* 0x000fe2000000007c */
[----:B------:R1:W-:Y:S01]  /*6fc0*/  STS.128 [R236+0x2010], R220 ;  /* 0x002010dcec007388 */ /* 0x0003e20000000c00 */
[----:B------:R-:W-:Y:S01]  /*6fd0*/  F2FP.SATFINITE.E4M3.F32.PACK_AB_MERGE_C R244, R101, R100, RZ ;  /* 0x0000006465f4723e */ /* 0x000fe200048070ff */
[----:B------:R-:W-:Y:S01]  /*6fe0*/  HADD2.F32 R11, -RZ, R197.H1_H1 ;  /* 0x300000c5ff0b7230 */ /* 0x000fe20000004100 */
[----:B------:R-:W-:Y:S01]  /*6ff0*/  F2FP.SATFINITE.E4M3.F32.PACK_AB_MERGE_C R245, R105, R104, RZ ;  /* 0x0000006869f5723e */ /* 0x000fe200048070ff */
[----:B------:R-:W-:Y:S01]  /*7000*/  FFMA R125, R141, R4, R125 ;  /* 0x000000048d7d7223 */ /* 0x000fe2000000007d */
[----:B------:R-:W-:Y:S01]  /*7010*/  F2FP.SATFINITE.E4M3.F32.PACK_AB_MERGE_C R246, R109, R108, RZ ;  /* 0x0000006c6df6723e */ /* 0x000fe200048070ff */
[----:B------:R-:W-:Y:S01]  /*7020*/  FFMA R126, R141, R7, R126 ;  /* 0x000000078d7e7223 */ /* 0x000fe2000000007e */
[----:B------:R-:W-:Y:S01]  /*7030*/  F2FP.SATFINITE.E4M3.F32.PACK_AB_MERGE_C R247, R113, R112, RZ ;  /* 0x0000007071f7723e */ /* 0x000fe200048070ff */
[C---:B------:R-:W-:Y:S01]  /*7040*/  FFMA R127, R141.reuse, R6, R127 ;  /* 0x000000068d7f7223 */ /* 0x040fe2000000007f */
[C---:B------:R-:W-:Y:S01]  /*7050*/  FFMA R128, R141.reuse, R9, R128 ;  /* 0x000000098d807223 */ /* 0x040fe20000000080 */
[----:B------:R-:W-:Y:S01]  /*7060*/  FFMA R2, R141, R11, R2 ;  /* 0x0000000b8d027223 */ /* 0x000fe20000000002 */
[----:B------:R-:W-:Y:S02]  /*7070*/  F2FP.SATFINITE.E4M3.F32.PACK_AB_MERGE_C R244, R99, R98, R244 ;  /* 0x0000006263f4723e */ /* 0x000fe400048070f4 */
[----:B------:R-:W-:Y:S02]  /*7080*/  F2FP.SATFINITE.E4M3.F32.PACK_AB_MERGE_C R245, R103, R102, R245 ;  /* 0x0000006667f5723e */ /* 0x000fe400048070f5 */
[----:B------:R-:W-:Y:S02]  /*7090*/  F2FP.SATFINITE.E4M3.F32.PACK_AB_MERGE_C R246, R107, R106, R246 ;  /* 0x0000006a6bf6723e */ /* 0x000fe400048070f6 */
[----:B------:R-:W-:Y:S02]  /*70a0*/  F2FP.SATFINITE.E4M3.F32.PACK_AB_MERGE_C R247, R111, R110, R247 ;  /* 0x0000006e6ff7723e */ /* 0x000fe400048070f7 */
[----:B------:R-:W-:Y:S02]  /*70b0*/  F2FP.SATFINITE.E4M3.F32.PACK_AB_MERGE_C R248, R117, R116, RZ ;  /* 0x0000007475f8723e */ /* 0x000fe400048070ff */
[----:B------:R-:W-:Y:S01]  /*70c0*/  F2FP.SATFINITE.E4M3.F32.PACK_AB_MERGE_C R249, R121, R120, RZ ;  /* 0x0000007879f9723e */ /* 0x000fe200048070ff */
[----:B------:R1:W-:Y:S01]  /*70d0*/  STS.128 [R235+0x2020], R244 ;  /* 0x002020f4eb007388 */ /* 0x0003e20000000c00 */
[----:B------:R-:W-:Y:S02]  /*70e0*/  F2FP.SATFINITE.E4M3.F32.PACK_AB_MERGE_C R250, R125, R124, RZ ;  /* 0x0000007c7dfa723e */ /* 0x000fe400048070ff */
[----:B------:R-:W-:Y:S02]  /*70f0*/  F2FP.SATFINITE.E4M3.F32.PACK_AB_MERGE_C R242, R2, R128, RZ ;  /* 0x0000008002f2723e */ /* 0x000fe400048070ff */
[----:B------:R-:W-:Y:S02]  /*7100*/  F2FP.SATFINITE.E4M3.F32.PACK_AB_MERGE_C R248, R115, R114, R248 ;  /* 0x0000007273f8723e */ /* 0x000fe400048070f8 */
[----:B------:R-:W-:Y:S02]  /*7110*/  F2FP.SATFINITE.E4M3.F32.PACK_AB_MERGE_C R249, R119, R118, R249 ;  /* 0x0000007677f9723e */ /* 0x000fe400048070f9 */
[----:B------:R-:W-:Y:S02]  /*7120*/  F2FP.SATFINITE.E4M3.F32.PACK_AB_MERGE_C R250, R123, R122, R250 ;  /* 0x0000007a7bfa723e */ /* 0x000fe400048070fa */
[----:B------:R-:W-:Y:S02]  /*7130*/  F2FP.SATFINITE.E4M3.F32.PACK_AB_MERGE_C R251, R127, R126, R242 ;  /* 0x0000007e7ffb723e */ /* 0x000fe400048070f2 */
[----:B------:R-:W-:Y:S03]  /*7140*/  IADD3 R242, PT, PT, R201, 0x1, RZ ;  /* 0x00000001c9f27810 */ /* 0x000fe60007ffe0ff */
[----:B------:R1:W-:Y:S01]  /*7150*/  STS.128 [R234+0x2030], R248 ;  /* 0x002030f8ea007388 */ /* 0x0003e20000000c00 */
[----:B------:R-:W-:Y:S01]  /*7160*/  @!PT LDS RZ, [RZ] ;  /* 0x00000000fffff984 */ /* 0x000fe20000000800 */
[----:B------:R-:W-:Y:S01]  /*7170*/  @!PT LDS RZ, [RZ] ;  /* 0x00000000fffff984 */ /* 0x000fe20000000800 */
[----:B------:R-:W-:Y:S01]  /*7180*/  @!PT LDS RZ, [RZ] ;  /* 0x00000000fffff984 */ /* 0x000fe20000000800 */
[----:B------:R-:W-:Y:S01]  /*7190*/  @!PT LDS RZ, [RZ] ;  /* 0x00000000fffff984 */ /* 0x000fe20000000800 */
[----:B------:R3:W-:Y:S07]  /*71a0*/  MEMBAR.ALL.CTA ;  /* 0x0000000000007992 */ /* 0x0007ee0000008000 */
[----:B---3--:R-:W3:Y:S02]  /*71b0*/  FENCE.VIEW.ASYNC.S ;  /* 0x00000000000073c6 */ /* 0x008ee40000000000 */
[----:B---3--:R-:W-:Y:S06]  /*71c0*/  BAR.SYNC.DEFER_BLOCKING 0x1, 0x80 ;  /* 0x0042000000007b1d */ /* 0x008fec0000010000 */
[----:B------:R-:W-:Y:S05]  /*71d0*/  @P0 BRA `(.L_x_108) ;  /* 0x0000000000280947 */ /* 0x000fea0003800000 */
[----:B------:R-:W-:Y:S02]  /*71e0*/  UIADD3 UR4, UPT, UPT, UR49, 0x2200, URZ ;  /* 0x0000220031047890 */ /* 0x000fe4000fffe0ff */
[----:B------:R-:W-:Y:S01]  /*71f0*/  UIADD3 UR6, UP0, UPT, UR52, 0x680, URZ ;  /* 0x0000068034067890 */ /* 0x000fe2000ff1e0ff */
[----:B------:R-:W-:Y:S03]  /*7200*/  UMOV UR43, UR36 ;  /* 0x00000024002b7c82 */ /* 0x000fe60008000000 */
[----:B------:R-:W-:Y:S01]  /*7210*/  MOV R238, UR4 ;  /* 0x0000000400ee7c02 */ /* 0x000fe20008000f00 */
[----:B------:R-:W-:Y:S03]  /*7220*/  UIADD3.X UR7, UPT, UPT, URZ, UR53, URZ, UP0, !UPT ;  /* 0x00000035ff077290 */ /* 0x000fe600087fe4ff */
[----:B------:R-:W-:Y:S11]  /*7230*/  R2UR UR40, R238 ;  /* 0x00000000ee2872ca */ /* 0x000ff600000e0000 */
[----:B------:R-:W-:Y:S02]  /*7240*/  @!UPT UIADD3 URZ, UPT, UPT, URZ, URZ, URZ ;  /* 0x000000fffffff290 */ /* 0x000fe4000fffe0ff */
[----:B------:R3:W-:Y:S01]  /*7250*/  UTMASTG.3D [UR40], [UR6] ;  /* 0x00000028060073b5 */ /* 0x0007e20008010000 */
[----:B------:R0:W-:Y:S01]  /*7260*/  UTMACMDFLUSH ;  /* 0x00000000000079b7 */ /* 0x0001e20000000000 */
[----:B---3--:R-:W-:Y:S04]  /*7270*/  DEPBAR.LE SB0, 0x0 ;  /* 0x000080000000791a */ /* 0x008fe80000000000 */
.L_x_108:
[----:B------:R-:W-:Y:S05]  /*7280*/  BSYNC.RECONVERGENT B0 ;  /* 0x0000000000007941 */ /* 0x000fea0003800200 */
.L_x_107:
[----:B------:R-:W-:Y:S01]  /*7290*/  BAR.SYNC.DEFER_BLOCKING 0x1, 0x80 ;  /* 0x0042000000007b1d */ /* 0x000fe20000010000 */
[----:B------:R-:W-:Y:S01]  /*72a0*/  ISETP.NE.AND P2, PT, R240, RZ, PT ;  /* 0x000000fff000720c */ /* 0x000fe20003f45270 */
[----:B------:R-:W-:Y:S01]  /*72b0*/  IMAD.IADD R20, R135, 0x1, R203 ;  /* 0x0000000187147824 */ /* 0x000fe200078e02cb */
[----:B------:R-:W-:Y:S01]  /*72c0*/  ISETP.NE.AND P0, PT, R241, 0x2, PT ;  /* 0x00000002f100780c */ /* 0x000fe20003f05270 */
[----:B------:R-:W-:Y:S01]  /*72d0*/  IMAD.IADD R21, R137, 0x1, R214 ;  /* 0x0000000189157824 */ /* 0x000fe200078e02d6 */
[----:B------:R-:W-:Y:S02]  /*72e0*/  ISETP.NE.AND P1, PT, R242, 0x4, PT ;  /* 0x00000004f200780c */ /* 0x000fe40003f25270 */
[----:B------:R-:W-:Y:S02]  /*72f0*/  SEL R3, RZ, 0x1, P0 ;  /* 0x00000001ff037807 */ /* 0x000fe40000000000 */
[----:B------:R-:W-:Y:S02]  /*7300*/  SEL R0, RZ, 0x1, P1 ;  /* 0x00000001ff007807 */ /* 0x000fe40000800000 */
[----:B------:R-:W-:Y:S02]  /*7310*/  LOP3.LUT R232, R232, R3, RZ, 0x3c, !PT ;  /* 0x00000003e8e87212 */ /* 0x000fe400078e3cff */
[----:B------:R-:W-:Y:S02]  /*7320*/  LOP3.LUT R233, R233, R0, RZ, 0x3c, !PT ;  /* 0x00000000e9e97212 */ /* 0x000fe400078e3cff */
[----:B------:R-:W-:Y:S02]  /*7330*/  @P2 R2UR UR36, R230 ;  /* 0x00000000e62422ca */ /* 0x000fe400000e0000 */
[----:B------:R-:W-:Y:S02]  /*7340*/  SEL R241, R241, RZ, P0 ;  /* 0x000000fff1f17207 */ /* 0x000fe40000000000 */
[----:B------:R-:W-:Y:S01]  /*7350*/  SEL R201, R242, RZ, P1 ;  /* 0x000000fff2c97207 */ /* 0x000fe20000800000 */
[----:B------:R-:W-:Y:S10]  /*7360*/  @P2 BRA `(.L_x_109) ;  /* 0xffffffdc00082947 */ /* 0x000ff4000383ffff */
[----:B------:R-:W-:Y:S05]  /*7370*/  EXIT ;  /* 0x000000000000794d */ /* 0x000fea0003800000 */
.L_x_20:
[----:B--2---:R2:W1:Y:S02]  /*7380*/  SYNCS.PHASECHK.TRANS64.TRYWAIT P0, [R3+URZ+0x1a0], R2 ;  /* 0x0001a002030075a7 */ /* 0x00446400080011ff */
[----:B-1----:R-:W-:Y:S05]  /*7390*/  @!P0 NANOSLEEP.SYNCS 0x989680 ;  /* 0x009896800000895d */ /* 0x002fea0003900000 */
[----:B------:R-:W1:Y:S02]  /*73a0*/  @!P0 SYNCS.PHASECHK.TRANS64 P0, [R3+URZ+0x1a0], R2 ;  /* 0x0001a002030085a7 */ /* 0x000e6400080010ff */
[----:B-1----:R-:W-:Y:S05]  /*73b0*/  @!P0 BRA `(.L_x_20) ;  /* 0xfffffffc00f08947 */ /* 0x002fea000383ffff */
[----:B------:R-:W-:Y:S05]  /*73c0*/  BRA `(.L_x_110) ;  /* 0xffffffa000e07947 */ /* 0x000fea000383ffff */
.L_x_23:
[----:B-1----:R-:W-:-:S07]  /*73d0*/  MOV R2, UR33 ;  /* 0x0000002100027c02 */ /* 0x002fce0008000f00 */
.L_x_111:
[----:B-1----:R1:W2:Y:S02]  /*73e0*/  SYNCS.PHASECHK.TRANS64.TRYWAIT P0, [R2+URZ+0x88], R5 ;  /* 0x00008805020075a7 */ /* 0x0022a400080011ff */
[----:B--2---:R-:W-:Y:S05]  /*73f0*/  @!P0 NANOSLEEP.SYNCS 0x989680 ;  /* 0x009896800000895d */ /* 0x004fea0003900000 */
[----:B------:R-:W2:Y:S02]  /*7400*/  @!P0 SYNCS.PHASECHK.TRANS64 P0, [R2+URZ+0x88], R5 ;  /* 0x00008805020085a7 */ /* 0x000ea400080010ff */
[----:B--2---:R-:W-:Y:S05]  /*7410*/  @!P0 BRA `(.L_x_111) ;  /* 0xfffffffc00f08947 */ /* 0x004fea000383ffff */
[----:B------:R-:W-:Y:S05]  /*7420*/  BRA `(.L_x_22) ;  /* 0xffffffa400307947 */ /* 0x000fea000383ffff */
.L_x_29:
[----:B-1----:R-:W-:-:S07]  /*7430*/  MOV R2, UR17 ;  /* 0x0000001100027c02 */ /* 0x002fce0008000f00 */
.L_x_112:
[----:B-1----:R1:W2:Y:S02]  /*7440*/  SYNCS.PHASECHK.TRANS64.TRYWAIT P0, [R2+URZ+0x88], R5 ;  /* 0x00008805020075a7 */ /* 0x0022a400080011ff */
[----:B--2---:R-:W-:Y:S05]  /*7450*/  @!P0 NANOSLEEP.SYNCS 0x989680 ;  /* 0x009896800000895d */ /* 0x004fea0003900000 */
[----:B------:R-:W2:Y:S02]  /*7460*/  @!P0 SYNCS.PHASECHK.TRANS64 P0, [R2+URZ+0x88], R5 ;  /* 0x00008805020085a7 */ /* 0x000ea400080010ff */
[----:B--2---:R-:W-:Y:S05]  /*7470*/  @!P0 BRA `(.L_x_112) ;  /* 0xfffffffc00f08947 */ /* 0x004fea000383ffff */
[----:B------:R-:W-:Y:S05]  /*7480*/  BRA `(.L_x_28) ;  /* 0xffffffa400d87947 */ /* 0x000fea000383ffff */
.L_x_33:
[----:B-1----:R1:W2:Y:S02]  /*7490*/  SYNCS.PHASECHK.TRANS64.TRYWAIT P0, [R2+URZ+0x130], R3 ;  /* 0x00013003020075a7 */ /* 0x0022a400080011ff */
[----:B--2---:R-:W-:Y:S05]  /*74a0*/  @!P0 NANOSLEEP.SYNCS 0x989680 ;  /* 0x009896800000895d */ /* 0x004fea0003900000 */
[----:B------:R-:W2:Y:S02]  /*74b0*/  @!P0 SYNCS.PHASECHK.TRANS64 P0, [R2+URZ+0x130], R3 ;  /* 0x00013003020085a7 */ /* 0x000ea400080010ff */
[----:B--2---:R-:W-:Y:S05]  /*74c0*/  @!P0 BRA `(.L_x_33) ;  /* 0xfffffffc00f08947 */ /* 0x004fea000383ffff */
[----:B------:R-:W-:Y:S05]  /*74d0*/  BRA `(.L_x_113) ;  /* 0xffffffa800687947 */ /* 0x000fea000383ffff */
.L_x_37:
[----:B----4-:R-:W-:-:S07]  /*74e0*/  MOV R0, UR5 ;  /* 0x0000000500007c02 */ /* 0x010fce0008000f00 */
.L_x_114:
[----:B-1----:R1:W2:Y:S02]  /*74f0*/  SYNCS.PHASECHK.TRANS64.TRYWAIT P0, [R0+URZ], R3 ;  /* 0x00000003000075a7 */ /* 0x0022a400080011ff */
[----:B--2---:R-:W-:Y:S05]  /*7500*/  @!P0 NANOSLEEP.SYNCS 0x989680 ;  /* 0x009896800000895d */ /* 0x004fea0003900000 */
[----:B------:R-:W2:Y:S02]  /*7510*/  @!P0 SYNCS.PHASECHK.TRANS64 P0, [R0+URZ], R3 ;  /* 0x00000003000085a7 */ /* 0x000ea400080010ff */
[----:B--2---:R-:W-:Y:S05]  /*7520*/  @!P0 BRA `(.L_x_114) ;  /* 0xfffffffc00f08947 */ /* 0x004fea000383ffff */
[----:B------:R-:W-:Y:S05]  /*7530*/  BRA `(.L_x_115) ;  /* 0xffffffac00d87947 */ /* 0x000fea000383ffff */
.L_x_38:
[----:B----4-:R-:W-:-:S07]  /*7540*/  MOV R0, UR5 ;  /* 0x0000000500007c02 */ /* 0x010fce0008000f00 */
.L_x_116:
[----:B-1----:R1:W2:Y:S02]  /*7550*/  SYNCS.PHASECHK.TRANS64.TRYWAIT P0, [R0+URZ], R3 ;  /* 0x00000003000075a7 */ /* 0x0022a400080011ff */
[----:B--2---:R-:W-:Y:S05]  /*7560*/  @!P0 NANOSLEEP.SYNCS 0x989680 ;  /* 0x009896800000895d */ /* 0x004fea0003900000 */
[----:B------:R-:W2:Y:S02]  /*7570*/  @!P0 SYNCS.PHASECHK.TRANS64 P0, [R0+URZ], R3 ;  /* 0x00000003000085a7 */ /* 0x000ea400080010ff */
[----:B--2---:R-:W-:Y:S05]  /*7580*/  @!P0 BRA `(.L_x_116) ;  /* 0xfffffffc00f08947 */ /* 0x004fea000383ffff */
[----:B------:R-:W-:Y:S05]  /*7590*/  BRA `(.L_x_117) ;  /* 0xffffffac00e47947 */ /* 0x000fea000383ffff */
.L_x_39:
[----:B----4-:R-:W-:-:S07]  /*75a0*/  MOV R0, UR5 ;  /* 0x0000000500007c02 */ /* 0x010fce0008000f00 */
.L_x_118:
[----:B-1----:R1:W2:Y:S02]  /*75b0*/  SYNCS.PHASECHK.TRANS64.TRYWAIT P0, [R0+URZ], R3 ;  /* 0x00000003000075a7 */ /* 0x0022a400080011ff */
[----:B--2---:R-:W-:Y:S05]  /*75c0*/  @!P0 NANOSLEEP.SYNCS 0x989680 ;  /* 0x009896800000895d */ /* 0x004fea0003900000 */
[----:B------:R-:W2:Y:S02]  /*75d0*/  @!P0 SYNCS.PHASECHK.TRANS64 P0, [R0+URZ], R3 ;  /* 0x00000003000085a7 */ /* 0x000ea400080010ff */
[----:B--2---:R-:W-:Y:S05]  /*75e0*/  @!P0 BRA `(.L_x_118) ;  /* 0xfffffffc00f08947 */ /* 0x004fea000383ffff */
[----:B------:R-:W-:Y:S05]  /*75f0*/  BRA `(.L_x_119) ;  /* 0xffffffac00f07947 */ /* 0x000fea000383ffff */
.L_x_40:
[----:B----4-:R-:W-:-:S07]  /*7600*/  MOV R0, UR5 ;  /* 0x0000000500007c02 */ /* 0x010fce0008000f00 */
.L_x_120:
[----:B-1----:R1:W2:Y:S02]  /*7610*/  SYNCS.PHASECHK.TRANS64.TRYWAIT P0, [R0+URZ], R3 ;  /* 0x00000003000075a7 */ /* 0x0022a400080011ff */
[----:B--2---:R-:W-:Y:S05]  /*7620*/  @!P0 NANOSLEEP.SYNCS 0x989680 ;  /* 0x009896800000895d */ /* 0x004fea0003900000 */
[----:B------:R-:W2:Y:S02]  /*7630*/  @!P0 SYNCS.PHASECHK.TRANS64 P0, [R0+URZ], R3 ;  /* 0x00000003000085a7 */ /* 0x000ea400080010ff */
[----:B--2---:R-:W-:Y:S05]  /*7640*/  @!P0 BRA `(.L_x_120) ;  /* 0xfffffffc00f08947 */ /* 0x004fea000383ffff */
[----:B------:R-:W-:Y:S05]  /*7650*/  BRA `(.L_x_121) ;  /* 0xffffffac00fc7947 */ /* 0x000fea000383ffff */
.L_x_41:
[----:B----4-:R-:W-:-:S07]  /*7660*/  MOV R0, UR5 ;  /* 0x0000000500007c02 */ /* 0x010fce0008000f00 */
.L_x_122:
[----:B-1----:R1:W2:Y:S02]  /*7670*/  SYNCS.PHASECHK.TRANS64.TRYWAIT P0, [R0+URZ], R3 ;  /* 0x00000003000075a7 */ /* 0x0022a400080011ff */
[----:B--2---:R-:W-:Y:S05]  /*7680*/  @!P0 NANOSLEEP.SYNCS 0x989680 ;  /* 0x009896800000895d */ /* 0x004fea0003900000 */
[----:B------:R-:W2:Y:S02]  /*7690*/  @!P0 SYNCS.PHASECHK.TRANS64 P0, [R0+URZ], R3 ;  /* 0x00000003000085a7 */ /* 0x000ea400080010ff */
[----:B--2---:R-:W-:Y:S05]  /*76a0*/  @!P0 BRA `(.L_x_122) ;  /* 0xfffffffc00f08947 */ /* 0x004fea000383ffff */
[----:B------:R-:W-:Y:S05]  /*76b0*/  BRA `(.L_x_123) ;  /* 0xffffffb000087947 */ /* 0x000fea000383ffff */
.L_x_42:
[----:B----4-:R-:W-:-:S07]  /*76c0*/  MOV R0, UR5 ;  /* 0x0000000500007c02 */ /* 0x010fce0008000f00 */
.L_x_124:
[----:B-1----:R1:W2:Y:S02]  /*76d0*/  SYNCS.PHASECHK.TRANS64.TRYWAIT P0, [R0+URZ], R3 ;  /* 0x00000003000075a7 */ /* 0x0022a400080011ff */
[----:B--2---:R-:W-:Y:S05]  /*76e0*/  @!P0 NANOSLEEP.SYNCS 0x989680 ;  /* 0x009896800000895d */ /* 0x004fea0003900000 */
[----:B------:R-:W2:Y:S02]  /*76f0*/  @!P0 SYNCS.PHASECHK.TRANS64 P0, [R0+URZ], R3 ;  /* 0x00000003000085a7 */ /* 0x000ea400080010ff */
[----:B--2---:R-:W-:Y:S05]  /*7700*/  @!P0 BRA `(.L_x_124) ;  /* 0xfffffffc00f08947 */ /* 0x004fea000383ffff */
[----:B------:R-:W-:Y:S05]  /*7710*/  BRA `(.L_x_125) ;  /* 0xffffffb000147947 */ /* 0x000fea000383ffff */
.L_x_43:
[----:B----4-:R-:W-:-:S07]  /*7720*/  MOV R0, UR5 ;  /* 0x0000000500007c02 */ /* 0x010fce0008000f00 */
.L_x_126:
[----:B-1----:R1:W2:Y:S02]  /*7730*/  SYNCS.PHASECHK.TRANS64.TRYWAIT P0, [R0+URZ], R3 ;  /* 0x00000003000075a7 */ /* 0x0022a400080011ff */
[----:B--2---:R-:W-:Y:S05]  /*7740*/  @!P0 NANOSLEEP.SYNCS 0x989680 ;  /* 0x009896800000895d */ /* 0x004fea0003900000 */
[----:B------:R-:W2:Y:S02]  /*7750*/  @!P0 SYNCS.PHASECHK.TRANS64 P0, [R0+URZ], R3 ;  /* 0x00000003000085a7 */ /* 0x000ea400080010ff */
[----:B--2---:R-:W-:Y:S05]  /*7760*/  @!P0 BRA `(.L_x_126) ;  /* 0xfffffffc00f08947 */ /* 0x004fea000383ffff */
[----:B------:R-:W-:Y:S05]  /*7770*/  BRA `(.L_x_127) ;  /* 0xffffffb000207947 */ /* 0x000fea000383ffff */
.L_x_44:
[----:B----4-:R-:W-:-:S07]  /*7780*/  MOV R0, UR5 ;  /* 0x0000000500007c02 */ /* 0x010fce0008000f00 */
.L_x_128:
[----:B-1----:R1:W2:Y:S02]  /*7790*/  SYNCS.PHASECHK.TRANS64.TRYWAIT P0, [R0+URZ], R3 ;  /* 0x00000003000075a7 */ /* 0x0022a400080011ff */
[----:B--2---:R-:W-:Y:S05]  /*77a0*/  @!P0 NANOSLEEP.SYNCS 0x989680 ;  /* 0x009896800000895d */ /* 0x004fea0003900000 */
[----:B------:R-:W2:Y:S02]  /*77b0*/  @!P0 SYNCS.PHASECHK.TRANS64 P0, [R0+URZ], R3 ;  /* 0x00000003000085a7 */ /* 0x000ea400080010ff */
[----:B--2---:R-:W-:Y:S05]  /*77c0*/  @!P0 BRA `(.L_x_128) ;  /* 0xfffffffc00f08947 */ /* 0x004fea000383ffff */
[----:B------:R-:W-:Y:S05]  /*77d0*/  BRA `(.L_x_129) ;  /* 0xffffffb0002c7947 */ /* 0x000fea000383ffff */
.L_x_45:
[----:B----4-:R-:W-:-:S07]  /*77e0*/  MOV R0, UR5 ;  /* 0x0000000500007c02 */ /* 0x010fce0008000f00 */
.L_x_130:
[----:B-1----:R1:W2:Y:S02]  /*77f0*/  SYNCS.PHASECHK.TRANS64.TRYWAIT P0, [R0+URZ], R3 ;  /* 0x00000003000075a7 */ /* 0x0022a400080011ff */
[----:B--2---:R-:W-:Y:S05]  /*7800*/  @!P0 NANOSLEEP.SYNCS 0x989680 ;  /* 0x009896800000895d */ /* 0x004fea0003900000 */
[----:B------:R-:W2:Y:S02]  /*7810*/  @!P0 SYNCS.PHASECHK.TRANS64 P0, [R0+URZ], R3 ;  /* 0x00000003000085a7 */ /* 0x000ea400080010ff */
[----:B--2---:R-:W-:Y:S05]  /*7820*/  @!P0 BRA `(.L_x_130) ;  /* 0xfffffffc00f08947 */ /* 0x004fea000383ffff */
[----:B------:R-:W-:Y:S05]  /*7830*/  BRA `(.L_x_131) ;  /* 0xffffffb000387947 */ /* 0x000fea000383ffff */
.L_x_46:
[----:B----4-:R-:W-:-:S07]  /*7840*/  MOV R0, UR5 ;  /* 0x0000000500007c02 */ /* 0x010fce0008000f00 */
.L_x_132:
[----:B-1----:R1:W2:Y:S02]  /*7850*/  SYNCS.PHASECHK.TRANS64.TRYWAIT P0, [R0+URZ], R3 ;  /* 0x00000003000075a7 */ /* 0x0022a400080011ff */
[----:B--2---:R-:W-:Y:S05]  /*7860*/  @!P0 NANOSLEEP.SYNCS 0x989680 ;  /* 0x009896800000895d */ /* 0x004fea0003900000 */
[----:B------:R-:W2:Y:S02]  /*7870*/  @!P0 SYNCS.PHASECHK.TRANS64 P0, [R0+URZ], R3 ;  /* 0x00000003000085a7 */ /* 0x000ea400080010ff */
[----:B--2---:R-:W-:Y:S05]  /*7880*/  @!P0 BRA `(.L_x_132) ;  /* 0xfffffffc00f08947 */ /* 0x004fea000383ffff */
[----:B------:R-:W-:Y:S05]  /*7890*/  BRA `(.L_x_133) ;  /* 0xffffffb000447947 */ /* 0x000fea000383ffff */
.L_x_47:
[----:B----4-:R-:W-:-:S07]  /*78a0*/  MOV R0, UR5 ;  /* 0x0000000500007c02 */ /* 0x010fce0008000f00 */
.L_x_134:
[----:B-1----:R1:W2:Y:S02]  /*78b0*/  SYNCS.PHASECHK.TRANS64.TRYWAIT P0, [R0+URZ], R3 ;  /* 0x00000003000075a7 */ /* 0x0022a400080011ff */
[----:B--2---:R-:W-:Y:S05]  /*78c0*/  @!P0 NANOSLEEP.SYNCS 0x989680 ;  /* 0x009896800000895d */ /* 0x004fea0003900000 */
[----:B------:R-:W2:Y:S02]  /*78d0*/  @!P0 SYNCS.PHASECHK.TRANS64 P0, [R0+URZ], R3 ;  /* 0x00000003000085a7 */ /* 0x000ea400080010ff */
[----:B--2---:R-:W-:Y:S05]  /*78e0*/  @!P0 BRA `(.L_x_134) ;  /* 0xfffffffc00f08947 */ /* 0x004fea000383ffff */
[----:B------:R-:W-:Y:S05]  /*78f0*/  BRA `(.L_x_135) ;  /* 0xffffffb000507947 */ /* 0x000fea000383ffff */
.L_x_48:
[----:B----4-:R-:W-:-:S07]  /*7900*/  MOV R0, UR5 ;  /* 0x0000000500007c02 */ /* 0x010fce0008000f00 */
.L_x_136:
[----:B-1----:R1:W2:Y:S02]  /*7910*/  SYNCS.PHASECHK.TRANS64.TRYWAIT P0, [R0+URZ], R3 ;  /* 0x00000003000075a7 */ /* 0x0022a400080011ff */
[----:B--2---:R-:W-:Y:S05]  /*7920*/  @!P0 NANOSLEEP.SYNCS 0x989680 ;  /* 0x009896800000895d */ /* 0x004fea0003900000 */
[----:B------:R-:W2:Y:S02]  /*7930*/  @!P0 SYNCS.PHASECHK.TRANS64 P0, [R0+URZ], R3 ;  /* 0x00000003000085a7 */ /* 0x000ea400080010ff */
[----:B--2---:R-:W-:Y:S05]  /*7940*/  @!P0 BRA `(.L_x_136) ;  /* 0xfffffffc00f08947 */ /* 0x004fea000383ffff */
[----:B------:R-:W-:Y:S05]  /*7950*/  BRA `(.L_x_137) ;  /* 0xffffffb0005c7947 */ /* 0x000fea000383ffff */
.L_x_49:
[----:B----4-:R-:W-:-:S07]  /*7960*/  MOV R0, UR5 ;  /* 0x0000000500007c02 */ /* 0x010fce0008000f00 */
.L_x_138:
[----:B-1----:R1:W2:Y:S02]  /*7970*/  SYNCS.PHASECHK.TRANS64.TRYWAIT P0, [R0+URZ], R3 ;  /* 0x00000003000075a7 */ /* 0x0022a400080011ff */
[----:B--2---:R-:W-:Y:S05]  /*7980*/  @!P0 NANOSLEEP.SYNCS 0x989680 ;  /* 0x009896800000895d */ /* 0x004fea0003900000 */
[----:B------:R-:W2:Y:S02]  /*7990*/  @!P0 SYNCS.PHASECHK.TRANS64 P0, [R0+URZ], R3 ;  /* 0x00000003000085a7 */ /* 0x000ea400080010ff */
[----:B--2---:R-:W-:Y:S05]  /*79a0*/  @!P0 BRA `(.L_x_138) ;  /* 0xfffffffc00f08947 */ /* 0x004fea000383ffff */
[----:B------:R-:W-:Y:S05]  /*79b0*/  BRA `(.L_x_139) ;  /* 0xffffffb000687947 */ /* 0x000fea000383ffff */
.L_x_50:
[----:B----4-:R-:W-:-:S07]  /*79c0*/  MOV R0, UR5 ;  /* 0x0000000500007c02 */ /* 0x010fce0008000f00 */
.L_x_140:
[----:B-1----:R1:W2:Y:S02]  /*79d0*/  SYNCS.PHASECHK.TRANS64.TRYWAIT P0, [R0+URZ], R3 ;  /* 0x00000003000075a7 */ /* 0x0022a400080011ff */
[----:B--2---:R-:W-:Y:S05]  /*79e0*/  @!P0 NANOSLEEP.SYNCS 0x989680 ;  /* 0x009896800000895d */ /* 0x004fea0003900000 */
[----:B------:R-:W2:Y:S02]  /*79f0*/  @!P0 SYNCS.PHASECHK.TRANS64 P0, [R0+URZ], R3 ;  /* 0x00000003000085a7 */ /* 0x000ea400080010ff */
[----:B--2---:R-:W-:Y:S05]  /*7a00*/  @!P0 BRA `(.L_x_140) ;  /* 0xfffffffc00f08947 */ /* 0x004fea000383ffff */
[----:B------:R-:W-:Y:S05]  /*7a10*/  BRA `(.L_x_141) ;  /* 0xffffffb000747947 */ /* 0x000fea000383ffff */
.L_x_51:
[----:B----4-:R-:W-:-:S07]  /*7a20*/  MOV R0, UR5 ;  /* 0x0000000500007c02 */ /* 0x010fce0008000f00 */
.L_x_142:
[----:B-1----:R1:W2:Y:S02]  /*7a30*/  SYNCS.PHASECHK.TRANS64.TRYWAIT P0, [R0+URZ], R3 ;  /* 0x00000003000075a7 */ /* 0x0022a400080011ff */
[----:B--2---:R-:W-:Y:S05]  /*7a40*/  @!P0 NANOSLEEP.SYNCS 0x989680 ;  /* 0x009896800000895d */ /* 0x004fea0003900000 */
[----:B------:R-:W2:Y:S02]  /*7a50*/  @!P0 SYNCS.PHASECHK.TRANS64 P0, [R0+URZ], R3 ;  /* 0x00000003000085a7 */ /* 0x000ea400080010ff */
[----:B--2---:R-:W-:Y:S05]  /*7a60*/  @!P0 BRA `(.L_x_142) ;  /* 0xfffffffc00f08947 */ /* 0x004fea000383ffff */
[----:B------:R-:W-:Y:S05]  /*7a70*/  BRA `(.L_x_143) ;  /* 0xffffffb000807947 */ /* 0x000fea000383ffff */
.L_x_52:
[----:B----4-:R-:W-:-:S07]  /*7a80*/  MOV R0, UR5 ;  /* 0x0000000500007c02 */ /* 0x010fce0008000f00 */
.L_x_144:
[----:B-1----:R1:W2:Y:S02]  /*7a90*/  SYNCS.PHASECHK.TRANS64.TRYWAIT P0, [R0+URZ], R3 ;  /* 0x00000003000075a7 */ /* 0x0022a400080011ff */
[----:B--2---:R-:W-:Y:S05]  /*7aa0*/  @!P0 NANOSLEEP.SYNCS 0x989680 ;  /* 0x009896800000895d */ /* 0x004fea0003900000 */
[----:B------:R-:W2:Y:S02]  /*7ab0*/  @!P0 SYNCS.PHASECHK.TRANS64 P0, [R0+URZ], R3 ;  /* 0x00000003000085a7 */ /* 0x000ea400080010ff */
[----:B--2---:R-:W-:Y:S05]  /*7ac0*/  @!P0 BRA `(.L_x_144) ;  /* 0xfffffffc00f08947 */ /* 0x004fea000383ffff */
[----:B------:R-:W-:Y:S05]  /*7ad0*/  BRA `(.L_x_145) ;  /* 0xffffffb0008c7947 */ /* 0x000fea000383ffff */
.L_x_55:
[----:B-1----:R1:W2:Y:S02]  /*7ae0*/  SYNCS.PHASECHK.TRANS64.TRYWAIT P0, [R0+URZ+0x190], R9 ;  /* 0x00019009000075a7 */ /* 0x0022a400080011ff */
[----:B--2---:R-:W-:Y:S05]  /*7af0*/  @!P0 NANOSLEEP.SYNCS 0x989680 ;  /* 0x009896800000895d */ /* 0x004fea0003900000 */
[----:B------:R-:W2:Y:S02]  /*7b00*/  @!P0 SYNCS.PHASECHK.TRANS64 P0, [R0+URZ+0x190], R9 ;  /* 0x00019009000085a7 */ /* 0x000ea400080010ff */
[----:B--2---:R-:W-:Y:S05]  /*7b10*/  @!P0 BRA `(.L_x_55) ;  /* 0xfffffffc00f08947 */ /* 0x004fea000383ffff */
[----:B------:R-:W-:Y:S05]  /*7b20*/  BRA `(.L_x_146) ;  /* 0xffffffb000ec7947 */ /* 0x000fea000383ffff */
.L_x_56:
[----:B------:R-:W-:-:S07]  /*7b30*/  MOV R0, UR5 ;  /* 0x0000000500007c02 */ /* 0x000fce0008000f00 */
.L_x_147:
[----:B-1----:R1:W2:Y:S02]  /*7b40*/  SYNCS.PHASECHK.TRANS64.TRYWAIT P0, [R0+URZ+0x140], R11 ;  /* 0x0001400b000075a7 */ /* 0x0022a400080011ff */
[----:B--2---:R-:W-:Y:S05]  /*7b50*/  @!P0 NANOSLEEP.SYNCS 0x989680 ;  /* 0x009896800000895d */ /* 0x004fea0003900000 */
[----:B------:R-:W2:Y:S02]  /*7b60*/  @!P0 SYNCS.PHASECHK.TRANS64 P0, [R0+URZ+0x140], R11 ;  /* 0x0001400b000085a7 */ /* 0x000ea400080010ff */
[----:B--2---:R-:W-:Y:S05]  /*7b70*/  @!P0 BRA `(.L_x_147) ;  /* 0xfffffffc00f08947 */ /* 0x004fea000383ffff */
[----:B------:R-:W-:Y:S05]  /*7b80*/  BRA `(.L_x_148) ;  /* 0xffffffb000fc7947 */ /* 0x000fea000383ffff */
.L_x_57:
[----:B-1----:R1:W2:Y:S02]  /*7b90*/  SYNCS.PHASECHK.TRANS64.TRYWAIT P1, [R0+URZ+0x130], R9 ;  /* 0x00013009000075a7 */ /* 0x0022a400080211ff */
[----:B--2---:R-:W-:Y:S05]  /*7ba0*/  @!P1 NANOSLEEP.SYNCS 0x989680 ;  /* 0x009896800000995d */ /* 0x004fea0003900000 */
[----:B------:R-:W2:Y:S02]  /*7bb0*/  @!P1 SYNCS.PHASECHK.TRANS64 P1, [R0+URZ+0x130], R9 ;  /* 0x00013009000095a7 */ /* 0x000ea400080210ff */
[----:B--2---:R-:W-:Y:S05]  /*7bc0*/  @!P1 BRA `(.L_x_57) ;  /* 0xfffffffc00f09947 */ /* 0x004fea000383ffff */
[----:B------:R-:W-:Y:S05]  /*7bd0*/  BRA `(.L_x_149) ;  /* 0xffffffb4002c7947 */ /* 0x000fea000383ffff */
.L_x_60:
[----:B------:R-:W-:-:S07]  /*7be0*/  MOV R0, UR5 ;  /* 0x0000000500007c02 */ /* 0x000fce0008000f00 */
.L_x_150:
[----:B-1----:R1:W2:Y:S02]  /*7bf0*/  SYNCS.PHASECHK.TRANS64.TRYWAIT P0, [R0+URZ+0x140], R3 ;  /* 0x00014003000075a7 */ /* 0x0022a400080011ff */
[----:B--2---:R-:W-:Y:S05]  /*7c00*/  @!P0 NANOSLEEP.SYNCS 0x989680 ;  /* 0x009896800000895d */ /* 0x004fea0003900000 */
[----:B------:R-:W2:Y:S02]  /*7c10*/  @!P0 SYNCS.PHASECHK.TRANS64 P0, [R0+URZ+0x140], R3 ;  /* 0x00014003000085a7 */ /* 0x000ea400080010ff */
[----:B--2---:R-:W-:Y:S05]  /*7c20*/  @!P0 BRA `(.L_x_150) ;  /* 0xfffffffc00f08947 */ /* 0x004fea000383ffff */
[----:B------:R-:W-:Y:S05]  /*7c30*/  BRA `(.L_x_59) ;  /* 0xffffffb400807947 */ /* 0x000fea000383ffff */
.L_x_67:
[----:B-1----:R1:W2:Y:S02]  /*7c40*/  SYNCS.PHASECHK.TRANS64.TRYWAIT P1, [R0+URZ+0x130], R5 ;  /* 0x00013005000075a7 */ /* 0x0022a400080211ff */
[----:B--2---:R-:W-:Y:S05]  /*7c50*/  @!P1 NANOSLEEP.SYNCS 0x989680 ;  /* 0x009896800000995d */ /* 0x004fea0003900000 */
[----:B------:R-:W2:Y:S02]  /*7c60*/  @!P1 SYNCS.PHASECHK.TRANS64 P1, [R0+URZ+0x130], R5 ;  /* 0x00013005000095a7 */ /* 0x000ea400080210ff */
[----:B--2---:R-:W-:Y:S05]  /*7c70*/  @!P1 BRA `(.L_x_67) ;  /* 0xfffffffc00f09947 */ /* 0x004fea000383ffff */
[----:B------:R-:W-:Y:S05]  /*7c80*/  BRA `(.L_x_151) ;  /* 0xffffffb800e07947 */ /* 0x000fea000383ffff */
.L_x_68:
[----:B------:R-:W-:-:S07]  /*7c90*/  MOV R3, UR8 ;  /* 0x0000000800037c02 */ /* 0x000fce0008000f00 */
.L_x_152:
[----:B-1----:R1:W2:Y:S02]  /*7ca0*/  SYNCS.PHASECHK.TRANS64.TRYWAIT P0, [R3+URZ+0x170], R0 ;  /* 0x00017000030075a7 */ /* 0x0022a400080011ff */
[----:B--2---:R-:W-:Y:S05]  /*7cb0*/  @!P0 NANOSLEEP.SYNCS 0x989680 ;  /* 0x009896800000895d */ /* 0x004fea0003900000 */
[----:B------:R-:W2:Y:S02]  /*7cc0*/  @!P0 SYNCS.PHASECHK.TRANS64 P0, [R3+URZ+0x170], R0 ;  /* 0x00017000030085a7 */ /* 0x000ea400080010ff */
[----:B--2---:R-:W-:Y:S05]  /*7cd0*/  @!P0 BRA `(.L_x_152) ;  /* 0xfffffffc00f08947 */ /* 0x004fea000383ffff */
[----:B------:R-:W-:Y:S05]  /*7ce0*/  BRA `(.L_x_153) ;  /* 0xffffffbc00187947 */ /* 0x000fea000383ffff */
.L_x_71:
[----:B------:R-:W-:Y:S07]  /*7cf0*/  MOV R0, UR7 ;  /* 0x0000000700007c02 */ /* 0x000fee0008000f00 */
.L_x_154:
[----:B-1----:R1:W2:Y:S02]  /*7d00*/  SYNCS.PHASECHK.TRANS64.TRYWAIT P0, [R0+URZ], R3 ;  /* 0x00000003000075a7 */ /* 0x0022a400080011ff */
[----:B--2---:R-:W-:Y:S05]  /*7d10*/  @!P0 NANOSLEEP.SYNCS 0x989680 ;  /* 0x009896800000895d */ /* 0x004fea0003900000 */
[----:B------:R-:W2:Y:S02]  /*7d20*/  @!P0 SYNCS.PHASECHK.TRANS64 P0, [R0+URZ], R3 ;  /* 0x00000003000085a7 */ /* 0x000ea400080010ff */
[----:B--2---:R-:W-:Y:S05]  /*7d30*/  @!P0 BRA `(.L_x_154) ;  /* 0xfffffffc00f08947 */ /* 0x004fea000383ffff */
[----:B------:R-:W-:Y:S05]  /*7d40*/  BRA `(.L_x_70) ;  /* 0xffffffbc00347947 */ /* 0x000fea000383ffff */
.L_x_74:
[----:B------:R-:W-:-:S07]  /*7d50*/  MOV R0, UR5 ;  /* 0x0000000500007c02 */ /* 0x000fce0008000f00 */
.L_x_155:
[----:B--2---:R2:W3:Y:S02]  /*7d60*/  SYNCS.PHASECHK.TRANS64.TRYWAIT P0, [R0+URZ], R3 ;  /* 0x00000003000075a7 */ /* 0x0044e400080011ff */
[----:B---3--:R-:W-:Y:S05]  /*7d70*/  @!P0 NANOSLEEP.SYNCS 0x989680 ;  /* 0x009896800000895d */ /* 0x008fea0003900000 */
[----:B------:R-:W3:Y:S02]  /*7d80*/  @!P0 SYNCS.PHASECHK.TRANS64 P0, [R0+URZ], R3 ;  /* 0x00000003000085a7 */ /* 0x000ee400080010ff */
[----:B---3--:R-:W-:Y:S05]  /*7d90*/  @!P0 BRA `(.L_x_155) ;  /* 0xfffffffc00f08947 */ /* 0x008fea000383ffff */
[----:B------:R-:W-:Y:S05]  /*7da0*/  BRA `(.L_x_156) ;  /* 0xffffffbc00e87947 */ /* 0x000fea000383ffff */
.L_x_75:
[----:B------:R-:W-:-:S07]  /*7db0*/  MOV R0, UR5 ;  /* 0x0000000500007c02 */ /* 0x000fce0008000f00 */
.L_x_157:
[----:B-1----:R1:W2:Y:S02]  /*7dc0*/  SYNCS.PHASECHK.TRANS64.TRYWAIT P0, [R0+URZ], R3 ;  /* 0x00000003000075a7 */ /* 0x0022a400080011ff */
[----:B--2---:R-:W-:Y:S05]  /*7dd0*/  @!P0 NANOSLEEP.SYNCS 0x989680 ;  /* 0x009896800000895d */ /* 0x004fea0003900000 */
[----:B------:R-:W2:Y:S02]  /*7de0*/  @!P0 SYNCS.PHASECHK.TRANS64 P0, [R0+URZ], R3 ;  /* 0x00000003000085a7 */ /* 0x000ea400080010ff */
[----:B--2---:R-:W-:Y:S05]  /*7df0*/  @!P0 BRA `(.L_x_157) ;  /* 0xfffffffc00f08947 */ /* 0x004fea000383ffff */
[----:B------:R-:W-:Y:S05]  /*7e00*/  BRA `(.L_x_158) ;  /* 0xffffffbc00f47947 */ /* 0x000fea000383ffff */
.L_x_76:
[----:B------:R-:W-:-:S07]  /*7e10*/  MOV R0, UR5 ;  /* 0x0000000500007c02 */ /* 0x000fce0008000f00 */
.L_x_159:
[----:B-1----:R1:W2:Y:S02]  /*7e20*/  SYNCS.PHASECHK.TRANS64.TRYWAIT P0, [R0+URZ], R3 ;  /* 0x00000003000075a7 */ /* 0x0022a400080011ff */
[----:B--2---:R-:W-:Y:S05]  /*7e30*/  @!P0 NANOSLEEP.SYNCS 0x989680 ;  /* 0x009896800000895d */ /* 0x004fea0003900000 */
[----:B------:R-:W2:Y:S02]  /*7e40*/  @!P0 SYNCS.PHASECHK.TRANS64 P0, [R0+URZ], R3 ;  /* 0x00000003000085a7 */ /* 0x000ea400080010ff */
[----:B--2---:R-:W-:Y:S05]  /*7e50*/  @!P0 BRA `(.L_x_159) ;  /* 0xfffffffc00f08947 */ /* 0x004fea000383ffff */
[----:B------:R-:W-:Y:S05]  /*7e60*/  BRA `(.L_x_160) ;  /* 0xffffffc000007947 */ /* 0x000fea000383ffff */
.L_x_77:
[----:B------:R-:W-:-:S07]  /*7e70*/  MOV R0, UR7 ;  /* 0x0000000700007c02 */ /* 0x000fce0008000f00 */
.L_x_161:
[----:B-1----:R1:W2:Y:S02]  /*7e80*/  SYNCS.PHASECHK.TRANS64.TRYWAIT P0, [R0+URZ], R3 ;  /* 0x00000003000075a7 */ /* 0x0022a400080011ff */
[----:B--2---:R-:W-:Y:S05]  /*7e90*/  @!P0 NANOSLEEP.SYNCS 0x989680 ;  /* 0x009896800000895d */ /* 0x004fea0003900000 */
[----:B------:R-:W2:Y:S02]  /*7ea0*/  @!P0 SYNCS.PHASECHK.TRANS64 P0, [R0+URZ], R3 ;  /* 0x00000003000085a7 */ /* 0x000ea400080010ff */
[----:B--2---:R-:W-:Y:S05]  /*7eb0*/  @!P0 BRA `(.L_x_161) ;  /* 0xfffffffc00f08947 */ /* 0x004fea000383ffff */
[----:B------:R-:W-:Y:S05]  /*7ec0*/  BRA `(.L_x_162) ;  /* 0xffffffc0000c7947 */ /* 0x000fea000383ffff */
.L_x_82:
[----:B---3--:R3:W1:Y:S02]  /*7ed0*/  SYNCS.PHASECHK.TRANS64.TRYWAIT P0, [R0+URZ+0x130], R3 ;  /* 0x00013003000075a7 */ /* 0x00866400080011ff */
[----:B-1----:R-:W-:Y:S05]  /*7ee0*/  @!P0 NANOSLEEP.SYNCS 0x989680 ;  /* 0x009896800000895d */ /* 0x002fea0003900000 */
[----:B------:R-:W1:Y:S02]  /*7ef0*/  @!P0 SYNCS.PHASECHK.TRANS64 P0, [R0+URZ+0x130], R3 ;  /* 0x00013003000085a7 */ /* 0x000e6400080010ff */
[----:B-1----:R-:W-:Y:S05]  /*7f00*/  @!P0 BRA `(.L_x_82) ;  /* 0xfffffffc00f08947 */ /* 0x002fea000383ffff */
[----:B------:R-:W-:Y:S05]  /*7f10*/  BRA `(.L_x_163) ;  /* 0xffffffc400087947 */ /* 0x000fea000383ffff */
.L_x_85:
[----:B------:R-:W-:Y:S07]  /*7f20*/  MOV R0, UR6 ;  /* 0x0000000600007c02 */ /* 0x000fee0008000f00 */
.L_x_164:
[----:B-1----:R1:W3:Y:S02]  /*7f30*/  SYNCS.PHASECHK.TRANS64.TRYWAIT P0, [R0+URZ+0x128], R3 ;  /* 0x00012803000075a7 */ /* 0x0022e400080011ff */
[----:B---3--:R-:W-:Y:S05]  /*7f40*/  @!P0 NANOSLEEP.SYNCS 0x989680 ;  /* 0x009896800000895d */ /* 0x008fea0003900000 */
[----:B------:R-:W3:Y:S02]  /*7f50*/  @!P0 SYNCS.PHASECHK.TRANS64 P0, [R0+URZ+0x128], R3 ;  /* 0x00012803000085a7 */ /* 0x000ee400080010ff */
[----:B---3--:R-:W-:Y:S05]  /*7f60*/  @!P0 BRA `(.L_x_164) ;  /* 0xfffffffc00f08947 */ /* 0x008fea000383ffff */
[----:B------:R-:W-:Y:S05]  /*7f70*/  BRA `(.L_x_84) ;  /* 0xffffffc400f47947 */ /* 0x000fea000383ffff */
.L_x_88:
[----:B------:R-:W-:Y:S07]  /*7f80*/  MOV R3, UR6 ;  /* 0x0000000600037c02 */ /* 0x000fee0008000f00 */
.L_x_165:
[----:B-1----:R1:W2:Y:S02]  /*7f90*/  SYNCS.PHASECHK.TRANS64.TRYWAIT P2, [R3+URZ+0x118], R28 ;  /* 0x0001181c030075a7 */ /* 0x0022a400080411ff */
[----:B--2---:R-:W-:Y:S05]  /*7fa0*/  @!P2 NANOSLEEP.SYNCS 0x989680 ;  /* 0x009896800000a95d */ /* 0x004fea0003900000 */
[----:B------:R-:W2:Y:S02]  /*7fb0*/  @!P2 SYNCS.PHASECHK.TRANS64 P2, [R3+URZ+0x118], R28 ;  /* 0x0001181c0300a5a7 */ /* 0x000ea400080410ff */
[----:B--2---:R-:W-:Y:S05]  /*7fc0*/  @!P2 BRA `(.L_x_165) ;  /* 0xfffffffc00f0a947 */ /* 0x004fea000383ffff */
[----:B------:R-:W-:Y:S05]  /*7fd0*/  BRA `(.L_x_166) ;  /* 0xffffffc800887947 */ /* 0x000fea000383ffff */
.L_x_91:
[----:B--2---:R2:W4:Y:S02]  /*7fe0*/  SYNCS.PHASECHK.TRANS64.TRYWAIT P0, [R0+URZ+0x130], R3 ;  /* 0x00013003000075a7 */ /* 0x00452400080011ff */
[----:B----4-:R-:W-:Y:S05]  /*7ff0*/  @!P0 NANOSLEEP.SYNCS 0x989680 ;  /* 0x009896800000895d */ /* 0x010fea0003900000 */
[----:B------:R-:W4:Y:S02]  /*8000*/  @!P0 SYNCS.PHASECHK.TRANS64 P0, [R0+URZ+0x130], R3 ;  /* 0x00013003000085a7 */ /* 0x000f2400080010ff */
[----:B----4-:R-:W-:Y:S05]  /*8010*/  @!P0 BRA `(.L_x_91) ;  /* 0xfffffffc00f08947 */ /* 0x010fea000383ffff */
[----:B------:R-:W-:Y:S05]  /*8020*/  BRA `(.L_x_167) ;  /* 0xffffffcc00ec7947 */ /* 0x000fea000383ffff */
.L_x_103:
[----:B-1----:R-:W-:Y:S04]  /*8030*/  MOV R0, UR49 ;  /* 0x0000003100007c02 */ /* 0x002fe80008000f00 */
[----:B------:R1:W2:Y:S03]  /*8040*/  SYNCS.PHASECHK.TRANS64.TRYWAIT P1, [R0+URZ+0x110], R3 ;  /* 0x00011003000075a7 */ /* 0x0002a600080211ff */
[----:B--2---:R-:W-:Y:S05]  /*8050*/  @!P1 NANOSLEEP.SYNCS 0x989680 ;  /* 0x009896800000995d */ /* 0x004fea0003900000 */
[----:B------:R-:W2:Y:S02]  /*8060*/  @!P1 SYNCS.PHASECHK.TRANS64 P1, [R0+URZ+0x110], R3 ;  /* 0x00011003000095a7 */ /* 0x000ea400080210ff */
[----:B--2---:R-:W-:Y:S05]  /*8070*/  @!P1 BRA `(.L_x_103) ;  /* 0xfffffffc00ec9947 */ /* 0x004fea000383ffff */
[----:B------:R-:W-:Y:S05]  /*8080*/  BRA `(.L_x_102) ;  /* 0xffffffdc005c7947 */ /* 0x000fea000383ffff */
.L_x_105:
[----:B-1----:R1:W4:Y:S02]  /*8090*/  SYNCS.PHASECHK.TRANS64.TRYWAIT P1, [R216+URZ+0x150], R5 ;  /* 0x00015005d80075a7 */ /* 0x00232400080211ff */
[----:B----4-:R-:W-:Y:S05]  /*80a0*/  @!P1 NANOSLEEP.SYNCS 0x989680 ;  /* 0x009896800000995d */ /* 0x010fea0003900000 */
[----:B------:R-:W4:Y:S02]  /*80b0*/  @!P1 SYNCS.PHASECHK.TRANS64 P1, [R216+URZ+0x150], R5 ;  /* 0x00015005d80095a7 */ /* 0x000f2400080210ff */
[----:B----4-:R-:W-:Y:S05]  /*80c0*/  @!P1 BRA `(.L_x_105) ;  /* 0xfffffffc00f09947 */ /* 0x010fea000383ffff */
[----:B------:R-:W-:Y:S05]  /*80d0*/  BRA `(.L_x_104) ;  /* 0xffffffdc00a07947 */ /* 0x000fea000383ffff */
        .weak           $__internal_0_$__cuda_sm10x_tcgen05_guardrail_trap_col_being_dealloced_not_returned_by_alloc
        .type           $__internal_0_$__cuda_sm10x_tcgen05_guardrail_trap_col_being_dealloced_not_returned_by_alloc,@function
        .size           $__internal_0_$__cuda_sm10x_tcgen05_guardrail_trap_col_being_dealloced_not_returned_by_alloc,($__internal_1_$__cuda_sm10x_tcgen05_guardrail_trap_phase_invalid_during_alloc - $__internal_0_$__cuda_sm10x_tcgen05_guardrail_trap_col_being_dealloced_not_returned_by_alloc)
$__internal_0_$__cuda_sm10x_tcgen05_guardrail_trap_col_being_dealloced_not_returned_by_alloc:
[----:B------:R-:W-:Y:S05]  /*80e0*/  BPT.TRAP 0x1 ;  /* 0x000000040000795c */ /* 0x000fea0000300000 */
[----:B------:R-:W-:-:S04]  /*80f0*/  HFMA2 R3, -RZ, RZ, 0, 0 ;  /* 0x00000000ff037431 */ /* 0x000fc800000001ff */
[----:B------:R-:W-:Y:S05]  /*8100*/  RET.REL.NODEC R2 `(_ZN7cutlass13device_kernelINS_4gemm6kernel13GemmUniversalIN4cute5tupleIJiiiiEEENS1_10collective13CollectiveMmaINS1_35MainloopSm100TmaUmmaWarpSpecializedILi17ELi2ELi4ENS5_IJNS4_1CILi1EEESB_SB_EEEEENS5_IJNSA_ILi128EEENSA_ILi64EEESF_EEENS_12float_e4m3_tENS5_IJlSB_lEEESH_SI_NS4_8TiledMMAINS4_8MMA_AtomIJNS4_10MMA_TraitsINS4_19SM100_MMA_F8F6F4_SSEJSH_SH_fSE_SF_NS4_17integral_constantINS4_4UMMA5MajorELSP_0EEESQ_NSN_INSO_7ScaleInELSR_0EEESS_EEEEEENS4_6LayoutISC_NS5_IJNSA_ILi0EEESW_SW_EEEEENS5_IJNS4_10UnderscoreESZ_SZ_EEEEENS4_13SM90_TMA_LOADENS4_14ComposedLayoutINS4_7SwizzleILi2ELi4ELi3EEENS4_18smem_ptr_flag_bitsILi8EEENSV_INS5_IJNSA_ILi8EEESF_EEENS5_IJSF_SB_EEEEEEEvNS4_8identityES12_S1C_vS1D_EENS_8epilogue10collective18CollectiveEpilogueINS1F_23Sm100TmaWarpSpecializedILi1ELi1ELi64ELb0ELb0EEEJSG_NS5_IJNSV_ISE_SB_EENSV_ISF_SB_EEEEESH_SI_SH_SI_NS1F_6fusion15FusionCallbacksIS1J_NS1N_17LinCombPerRowBiasISH_fSH_SH_fLi16ELNS_15FloatRoundStyleE2EEESG_S1M_JEEENS4_5SM1004TMEM4LOAD26SM100_TMEM_LOAD_32dp32b64xES12_S1C_NS4_39AutoVectorizingCopyWithAssumedAlignmentILi128EEENS4_14SM90_TMA_STOREES1C_S1Y_S1Y_EEEvvEEEEvNT_6ParamsE) ;  /* 0xffffff7c02bc7950 */ /* 0x000fea0003c3ffff */
        .weak           $__internal_1_$__cuda_sm10x_tcgen05_guardrail_trap_phase_invalid_during_alloc
        .type           $__internal_1_$__cuda_sm10x_tcgen05_guardrail_trap_phase_invalid_during_alloc,@function
        .size           $__internal_1_$__cuda_sm10x_tcgen05_guardrail_trap_phase_invalid_during_alloc,($__internal_2_$__cuda_sm10x_tcgen05_guardrail_trap_unallocated_columns_being_dealloced - $__internal_1_$__cuda_sm10x_tcgen05_guardrail_trap_phase_invalid_during_alloc)
$__internal_1_$__cuda_sm10x_tcgen05_guardrail_trap_phase_invalid_during_alloc:
[----:B------:R-:W-:Y:S05]  /*8110*/  BPT.TRAP 0x1 ;  /* 0x000000040000795c */ /* 0x000fea0000300000 */
[----:B------:R-:W-:-:S04]  /*8120*/  MOV R3, 0x0 ;  /* 0x0000000000037802 */ /* 0x000fc80000000f00 */
[----:B------:R-:W-:Y:S05]  /*8130*/  RET.REL.NODEC R2 `(_ZN7cutlass13device_kernelINS_4gemm6kernel13GemmUniversalIN4cute5tupleIJiiiiEEENS1_10collective13CollectiveMmaINS1_35MainloopSm100TmaUmmaWarpSpecializedILi17ELi2ELi4ENS5_IJNS4_1CILi1EEESB_SB_EEEEENS5_IJNSA_ILi128EEENSA_ILi64EEESF_EEENS_12float_e4m3_tENS5_IJlSB_lEEESH_SI_NS4_8TiledMMAINS4_8MMA_AtomIJNS4_10MMA_TraitsINS4_19SM100_MMA_F8F6F4_SSEJSH_SH_fSE_SF_NS4_17integral_constantINS4_4UMMA5MajorELSP_0EEESQ_NSN_INSO_7ScaleInELSR_0EEESS_EEEEEENS4_6LayoutISC_NS5_IJNSA_ILi0EEESW_SW_EEEEENS5_IJNS4_10UnderscoreESZ_SZ_EEEEENS4_13SM90_TMA_LOADENS4_14ComposedLayoutINS4_7SwizzleILi2ELi4ELi3EEENS4_18smem_ptr_flag_bitsILi8EEENSV_INS5_IJNSA_ILi8EEESF_EEENS5_IJSF_SB_EEEEEEEvNS4_8identityES12_S1C_vS1D_EENS_8epilogue10collective18CollectiveEpilogueINS1F_23Sm100TmaWarpSpecializedILi1ELi1ELi64ELb0ELb0EEEJSG_NS5_IJNSV_ISE_SB_EENSV_ISF_SB_EEEEESH_SI_SH_SI_NS1F_6fusion15FusionCallbacksIS1J_NS1N_17LinCombPerRowBiasISH_fSH_SH_fLi16ELNS_15FloatRoundStyleE2EEESG_S1M_JEEENS4_5SM1004TMEM4LOAD26SM100_TMEM_LOAD_32dp32b64xES12_S1C_NS4_39AutoVectorizingCopyWithAssumedAlignmentILi128EEENS4_14SM90_TMA_STOREES1C_S1Y_S1Y_EEEvvEEEEvNT_6ParamsE) ;  /* 0xffffff7c02b07950 */ /* 0x000fea0003c3ffff */
        .weak           $__internal_2_$__cuda_sm10x_tcgen05_guardrail_trap_unallocated_columns_being_dealloced
        .type           $__internal_2_$__cuda_sm10x_tcgen05_guardrail_trap_unallocated_columns_being_dealloced,@function
        .size           $__internal_2_$__cuda_sm10x_tcgen05_guardrail_trap_unallocated_columns_being_dealloced,(.L_x_169 - $__internal_2_$__cuda_sm10x_tcgen05_guardrail_trap_unallocated_columns_being_dealloced)
$__internal_2_$__cuda_sm10x_tcgen05_guardrail_trap_unallocated_columns_being_dealloced:
[----:B------:R-:W-:Y:S05]  /*8140*/  BPT.TRAP 0x1 ;  /* 0x000000040000795c */ /* 0x000fea0000300000 */
[----:B------:R-:W-:-:S04]  /*8150*/  HFMA2 R3, -RZ, RZ, 0, 0 ;  /* 0x00000000ff037431 */ /* 0x000fc800000001ff */
[----:B------:R-:W-:Y:S05]  /*8160*/  RET.REL.NODEC R2 `(_ZN7cutlass13device_kernelINS_4gemm6kernel13GemmUniversalIN4cute5tupleIJiiiiEEENS1_10collective13CollectiveMmaINS1_35MainloopSm100TmaUmmaWarpSpecializedILi17ELi2ELi4ENS5_IJNS4_1CILi1EEESB_SB_EEEEENS5_IJNSA_ILi128EEENSA_ILi64EEESF_EEENS_12float_e4m3_tENS5_IJlSB_lEEESH_SI_NS4_8TiledMMAINS4_8MMA_AtomIJNS4_10MMA_TraitsINS4_19SM100_MMA_F8F6F4_SSEJSH_SH_fSE_SF_NS4_17integral_constantINS4_4UMMA5MajorELSP_0EEESQ_NSN_INSO_7ScaleInELSR_0EEESS_EEEEEENS4_6LayoutISC_NS5_IJNSA_ILi0EEESW_SW_EEEEENS5_IJNS4_10UnderscoreESZ_SZ_EEEEENS4_13SM90_TMA_LOADENS4_14ComposedLayoutINS4_7SwizzleILi2ELi4ELi3EEENS4_18smem_ptr_flag_bitsILi8EEENSV_INS5_IJNSA_ILi8EEESF_EEENS5_IJSF_SB_EEEEEEEvNS4_8identityES12_S1C_vS1D_EENS_8epilogue10collective18CollectiveEpilogueINS1F_23Sm100TmaWarpSpecializedILi1ELi1ELi64ELb0ELb0EEEJSG_NS5_IJNSV_ISE_SB_EENSV_ISF_SB_EEEEESH_SI_SH_SI_NS1F_6fusion15FusionCallbacksIS1J_NS1N_17LinCombPerRowBiasISH_fSH_SH_fLi16ELNS_15FloatRoundStyleE2EEESG_S1M_JEEENS4_5SM1004TMEM4LOAD26SM100_TMEM_LOAD_32dp32b64xES12_S1C_NS4_39AutoVectorizingCopyWithAssumedAlignmentILi128EEENS4_14SM90_TMA_STOREES1C_S1Y_S1Y_EEEvvEEEEvNT_6ParamsE) ;  /* 0xffffff7c02a47950 */ /* 0x000fea0003c3ffff */
.L_x_168:
[----:B------:R-:W-:-:S00]  /*8170*/  BRA `(.L_x_168) ;  /* 0xfffffffc00fc7947 */ /* 0x000fc0000383ffff */
[----:B------:R-:W-:-:S00]  /*8180*/  NOP ;  /* 0x0000000000007918 */ /* 0x000fc00000000000 */
[----:B------:R-:W-:-:S00]  /*8190*/  NOP ;  /* 0x0000000000007918 */ /* 0x000fc00000000000 */
[----:B------:R-:W-:-:S00]  /*81a0*/  NOP ;  /* 0x0000000000007918 */ /* 0x000fc00000000000 */
[----:B------:R-:W-:-:S00]  /*81b0*/  NOP ;  /* 0x0000000000007918 */ /* 0x000fc00000000000 */
[----:B------:R-:W-:-:S00]  /*81c0*/  NOP ;  /* 0x0000000000007918 */ /* 0x000fc00000000000 */
[----:B------:R-:W-:-:S00]  /*81d0*/  NOP ;  /* 0x0000000000007918 */ /* 0x000fc00000000000 */
[----:B------:R-:W-:-:S00]  /*81e0*/  NOP ;  /* 0x0000000000007918 */ /* 0x000fc00000000000 */
[----:B------:R-:W-:-:S00]  /*81f0*/  NOP ;  /* 0x0000000000007918 */ /* 0x000fc00000000000 */
.L_x_169:


//--------------------- .nv.global.init           --------------------------
	.section	.nv.global.init,"aw",@progbits
.nv.global.init:
	.type		$str$27,@object
	.size		$str$27,($str$28 - $str$27)
$str$27:
        /*0000*/ 	.byte	0x28, 0x61, 0x64, 0x64, 0x72, 0x65, 0x73, 0x73, 0x20, 0x26, 0x20, 0x6d, 0x61, 0x73, 0x6b, 0x29
        /*0010*/ 	.byte	0x20, 0x3d, 0x3d, 0x20, 0x30, 0x00
	.type		$str$28,@object
	.size		$str$28,($str$26 - $str$28)
$str$28:
        /*0016*/ 	.byte	0x2f, 0x74, 0x6d, 0x70, 0x2f, 0x63, 0x75, 0x74, 0x6c, 0x61, 0x73, 0x73, 0x5f, 0x73, 0x77, 0x65
        /*0026*/ 	.byte	0x65, 0x70, 0x5f, 0x73, 0x72, 0x63, 0x2f, 0x69, 0x6e, 0x63, 0x6c, 0x75, 0x64, 0x65, 0x2f, 0x63
        /*0036*/ 	.byte	0x75, 0x74, 0x65, 0x2f, 0x70, 0x6f, 0x69, 0x6e, 0x74, 0x65, 0x72, 0x5f, 0x66, 0x6c, 0x61, 0x67
        /*0046*/ 	.byte	0x67, 0x65, 0x64, 0x2e, 0x68, 0x70, 0x70, 0x00
	.type		$str$26,@object
	.size		$str$26,($str$25 - $str$26)
$str$26:
        /*004e*/ 	.byte	0x2f, 0x74, 0x6d, 0x70, 0x2f, 0x63, 0x75, 0x74, 0x6c, 0x61, 0x73, 0x73, 0x5f, 0x73, 0x77, 0x65
        /*005e*/ 	.byte	0x65, 0x70, 0x5f, 0x73, 0x72, 0x63, 0x2f, 0x69, 0x6e, 0x63, 0x6c, 0x75, 0x64, 0x65, 0x2f, 0x63
        /*006e*/ 	.byte	0x75, 0x74, 0x65, 0x2f, 0x61, 0x74, 0x6f, 0x6d, 0x2f, 0x63, 0x6f, 0x70, 0x79, 0x5f, 0x74, 0x72
        /*007e*/ 	.byte	0x61, 0x69, 0x74, 0x73, 0x5f, 0x73, 0x6d, 0x31, 0x30, 0x30, 0x2e, 0x68, 0x70, 0x70, 0x00
	.type		$str$25,@object
	.size		$str$25,(__unnamed_1 - $str$25)
$str$25:
        /*008d*/ 	.byte	0x28, 0x28, 0x75, 0x69, 0x6e, 0x74, 0x33, 0x32, 0x5f, 0x74, 0x28, 0x74, 0x68, 0x72, 0x65, 0x61
        /*009d*/ 	.byte	0x64, 0x49, 0x64, 0x78, 0x2e, 0x78, 0x29, 0x20, 0x2f, 0x20, 0x33, 0x32, 0x29, 0x20, 0x25, 0x20
        /*00ad*/ 	.byte	0x34, 0x29, 0x20, 0x3d, 0x3d, 0x20, 0x28, 0x28, 0x28, 0x74, 0x6d, 0x65, 0x6d, 0x5f, 0x61, 0x64
        /*00bd*/ 	.byte	0x64, 0x72, 0x20, 0x3e, 0x3e, 0x20, 0x31, 0x36, 0x29, 0x20, 0x2f, 0x20, 0x33, 0x32, 0x29, 0x20
        /*00cd*/ 	.byte	0x25, 0x20, 0x34, 0x29, 0x00
	.type		__unnamed_1,@object
	.size		__unnamed_1,(__unnamed_2 - __unnamed_1)
__unnamed_1:
        /*00d2*/ 	.byte	0x61, 0x75, 0x74, 0x6f, 0x20, 0x63, 0x75, 0x74, 0x65, 0x3a, 0x3a, 0x61, 0x73, 0x5f, 0x70, 0x6f
        /* <DEDUP_REMOVED lines=24> */
        /*0262*/ 	.byte	0x43, 0x3c, 0x38, 0x31, 0x39, 0x32, 0x3e, 0x3e, 0x3e, 0x3e, 0x5d, 0x00
	.type		__unnamed_2,@object
	.size		__unnamed_2,(.L_2 - __unnamed_2)
__unnamed_2:
        /* <DEDUP_REMOVED lines=42> */
        /*050e*/ 	.byte	0x3e, 0x3e, 0x3e, 0x3e, 0x5d, 0x00
.L_2:


//--------------------- .nv.shared._ZN7cutlass13device_kernelINS_4gemm6kernel13GemmUniversalIN4cute5tupleIJiiiiEEENS1_10collective13CollectiveMmaINS1_35MainloopSm100TmaUmmaWarpSpecializedILi17ELi2ELi4ENS5_IJNS4_1CILi1EEESB_SB_EEEEENS5_IJNSA_ILi128EEENSA_ILi64EEESF_EEENS_12float_e4m3_tENS5_IJlSB_lEEESH_SI_NS4_8TiledMMAINS4_8MMA_AtomIJNS4_10MMA_TraitsINS4_19SM100_MMA_F8F6F4_SSEJSH_SH_fSE_SF_NS4_17integral_constantINS4_4UMMA5MajorELSP_0EEESQ_NSN_INSO_7ScaleInELSR_0EEESS_EEEEEENS4_6LayoutISC_NS5_IJNSA_ILi0EEESW_SW_EEEEENS5_IJNS4_10UnderscoreESZ_SZ_EEEEENS4_13SM90_TMA_LOADENS4_14ComposedLayoutINS4_7SwizzleILi2ELi4ELi3EEENS4_18smem_ptr_flag_bitsILi8EEENSV_INS5_IJNSA_ILi8EEESF_EEENS5_IJSF_SB_EEEEEEEvNS4_8identityES12_S1C_vS1D_EENS_8epilogue10collective18CollectiveEpilogueINS1F_23Sm100TmaWarpSpecializedILi1ELi1ELi64ELb0ELb0EEEJSG_NS5_IJNSV_ISE_SB_EENSV_ISF_SB_EEEEESH_SI_SH_SI_NS1F_6fusion15FusionCallbacksIS1J_NS1N_17LinCombPerRowBiasISH_fSH_SH_fLi16ELNS_15FloatRoundStyleE2EEESG_S1M_JEEENS4_5SM1004TMEM4LOAD26SM100_TMEM_LOAD_32dp32b64xES12_S1C_NS4_39AutoVectorizingCopyWithAssumedAlignmentILi128EEENS4_14SM90_TMA_STOREES1C_S1Y_S1Y_EEEvvEEEEvNT_6ParamsE --------------------------
	.section	.nv.shared._ZN7cutlass13device_kernelINS_4gemm6kernel13GemmUniversalIN4cute5tupleIJiiiiEEENS1_10collective13CollectiveMmaINS1_35MainloopSm100TmaUmmaWarpSpecializedILi17ELi2ELi4ENS5_IJNS4_1CILi1EEESB_SB_EEEEENS5_IJNSA_ILi128EEENSA_ILi64EEESF_EEENS_12float_e4m3_tENS5_IJlSB_lEEESH_SI_NS4_8TiledMMAINS4_8MMA_AtomIJNS4_10MMA_TraitsINS4_19SM100_MMA_F8F6F4_SSEJSH_SH_fSE_SF_NS4_17integral_constantINS4_4UMMA5MajorELSP_0EEESQ_NSN_INSO_7ScaleInELSR_0EEESS_EEEEEENS4_6LayoutISC_NS5_IJNSA_ILi0EEESW_SW_EEEEENS5_IJNS4_10UnderscoreESZ_SZ_EEEEENS4_13SM90_TMA_LOADENS4_14ComposedLayoutINS4_7SwizzleILi2ELi4ELi3EEENS4_18smem_ptr_flag_bitsILi8EEENSV_INS5_IJNSA_ILi8EEESF_EEENS5_IJSF_SB_EEEEEEEvNS4_8identityES12_S1C_vS1D_EENS_8epilogue10collective18CollectiveEpilogueINS1F_23Sm100TmaWarpSpecializedILi1ELi1ELi64ELb0ELb0EEEJSG_NS5_IJNSV_ISE_SB_EENSV_ISF_SB_EEEEESH_SI_SH_SI_NS1F_6fusion15FusionCallbacksIS1J_NS1N_17LinCombPerRowBiasISH_fSH_SH_fLi16ELNS_15FloatRoundStyleE2EEESG_S1M_JEEENS4_5SM1004TMEM4LOAD26SM100_TMEM_LOAD_32dp32b64xES12_S1C_NS4_39AutoVectorizingCopyWithAssumedAlignmentILi128EEENS4_14SM90_TMA_STOREES1C_S1Y_S1Y_EEEvvEEEEvNT_6ParamsE,"aw",@nobits
	.sectionflags	@""
	.align	16
	.zero		1024


//--------------------- .nv.shared.reserved.0     --------------------------
	.section	.nv.shared.reserved.0,"aw",@nobits
	.weak		__nv_reservedSMEM_offset_0_alias
	.size		__nv_reservedSMEM_offset_0_alias, 0, 64
	.other		__nv_reservedSMEM_offset_0_alias,@"STO_CUDA_RESERVED_SHARED STV_DEFAULT"
__nv_reservedSMEM_offset_0_alias:
	.zero		0
.nv.shared.reserved.0:
	.zero		64
	.weak		__nv_reservedSMEM_tcgen05_partition
	.type		__nv_reservedSMEM_tcgen05_partition,@object
	.size		__nv_reservedSMEM_tcgen05_partition,(.L_0 - __nv_reservedSMEM_tcgen05_partition)
__nv_reservedSMEM_tcgen05_partition:
	.zero		32
.L_0:


//--------------------- .nv.global                --------------------------
	.section	.nv.global,"aw",@nobits
.nv.global:
	.type		_ZN39_INTERNAL_fccbc649_4_k_cu_faa24b32_26884cute1_E,@object
	.size		_ZN39_INTERNAL_fccbc649_4_k_cu_faa24b32_26884cute1_E,(_ZN39_INTERNAL_fccbc649_4_k_cu_faa24b32_26884cuda3std3__45__cpo6cbeginE - _ZN39_INTERNAL_fccbc649_4_k_cu_faa24b32_26884cute1_E)
_ZN39_INTERNAL_fccbc649_4_k_cu_faa24b32_26884cute1_E:
	.zero		1
	.type		_ZN39_INTERNAL_fccbc649_4_k_cu_faa24b32_26884cuda3std3__45__cpo6cbeginE,@object
	.size		_ZN39_INTERNAL_fccbc649_4_k_cu_faa24b32_26884cuda3std3__45__cpo6cbeginE,(_ZN39_INTERNAL_fccbc649_4_k_cu_faa24b32_26884cuda3std3__48in_placeE - _ZN39_INTERNAL_fccbc649_4_k_cu_faa24b32_26884cuda3std3__45__cpo6cbeginE)
_ZN39_INTERNAL_fccbc649_4_k_cu_faa24b32_26884cuda3std3__45__cpo6cbeginE:
	.zero		1
	.type		_ZN39_INTERNAL_fccbc649_4_k_cu_faa24b32_26884cuda3std3__48in_placeE,@object
	.size		_ZN39_INTERNAL_fccbc649_4_k_cu_faa24b32_26884cuda3std3__48in_placeE,(_ZN39_INTERNAL_fccbc649_4_k_cu_faa24b32_26884cuda3std6ranges3__45__cpo9iter_moveE - _ZN39_INTERNAL_fccbc649_4_k_cu_faa24b32_26884cuda3std3__48in_placeE)
_ZN39_INTERNAL_fccbc649_4_k_cu_faa24b32_26884cuda3std3__48in_placeE:
	.zero		1
	.type		_ZN39_INTERNAL_fccbc649_4_k_cu_faa24b32_26884cuda3std6ranges3__45__cpo9iter_moveE,@object
	.size		_ZN39_INTERNAL_fccbc649_4_k_cu_faa24b32_26884cuda3std6ranges3__45__cpo9iter_moveE,(_ZN39_INTERNAL_fccbc649_4_k_cu_faa24b32_26884cuda3std3__45__cpo5beginE - _ZN39_INTERNAL_fccbc649_4_k_cu_faa24b32_26884cuda3std6ranges3__45__cpo9iter_moveE)
_ZN39_INTERNAL_fccbc649_4_k_cu_faa24b32_26884cuda3std6ranges3__45__cpo9iter_moveE:
	.zero		1
	.type		_ZN39_INTERNAL_fccbc649_4_k_cu_faa24b32_26884cuda3std3__45__cpo5beginE,@object
	.size		_ZN39_INTERNAL_fccbc649_4_k_cu_faa24b32_26884cuda3std3__45__cpo5beginE,(_ZN39_INTERNAL_fccbc649_4_k_cu_faa24b32_26884cuda3std3__441_GLOBAL__N__fccbc649_4_k_cu_faa24b32_26886ignoreE - _ZN39_INTERNAL_fccbc649_4_k_cu_faa24b32_26884cuda3std3__45__cpo5beginE)
_ZN39_INTERNAL_fccbc649_4_k_cu_faa24b32_26884cuda3std3__45__cpo5beginE:
	.zero		1
	.type		_ZN39_INTERNAL_fccbc649_4_k_cu_faa24b32_26884cuda3std3__441_GLOBAL__N__fccbc649_4_k_cu_faa24b32_26886ignoreE,@object
	.size		_ZN39_INTERNAL_fccbc649_4_k_cu_faa24b32_26884cuda3std3__441_GLOBAL__N__fccbc649_4_k_cu_faa24b32_26886ignoreE,(_ZN39_INTERNAL_fccbc649_4_k_cu_faa24b32_26884cute7productE - _ZN39_INTERNAL_fccbc649_4_k_cu_faa24b32_26884cuda3std3__441_GLOBAL__N__fccbc649_4_k_cu_faa24b32_26886ignoreE)
_ZN39_INTERNAL_fccbc649_4_k_cu_faa24b32_26884cuda3std3__441_GLOBAL__N__fccbc649_4_k_cu_faa24b32_26886ignoreE:
	.zero		1
	.type		_ZN39_INTERNAL_fccbc649_4_k_cu_faa24b32_26884cute7productE,@object
	.size		_ZN39_INTERNAL_fccbc649_4_k_cu_faa24b32_26884cute7productE,(_ZN39_INTERNAL_fccbc649_4_k_cu_faa24b32_26884cuda3std3__45__cpo3endE - _ZN39_INTERNAL_fccbc649_4_k_cu_faa24b32_26884cute7productE)
_ZN39_INTERNAL_fccbc649_4_k_cu_faa24b32_26884cute7productE:
	.zero		1
	.type		_ZN39_INTERNAL_fccbc649_4_k_cu_faa24b32_26884cuda3std3__45__cpo3endE,@object
	.size		_ZN39_INTERNAL_fccbc649_4_k_cu_faa24b32_26884cuda3std3__45__cpo3endE,(_ZN39_INTERNAL_fccbc649_4_k_cu_faa24b32_26884cuda3std3__419piecewise_constructE - _ZN39_INTERNAL_fccbc649_4_k_cu_faa24b32_26884cuda3std3__45__cpo3endE)
_ZN39_INTERNAL_fccbc649_4_k_cu_faa24b32_26884cuda3std3__45__cpo3endE:
	.zero		1
	.type		_ZN39_INTERNAL_fccbc649_4_k_cu_faa24b32_26884cuda3std3__419piecewise_constructE,@object
	.size		_ZN39_INTERNAL_fccbc649_4_k_cu_faa24b32_26884cuda3std3__419piecewise_constructE,(_ZN39_INTERNAL_fccbc649_4_k_cu_faa24b32_26884cuda3std3__45__cpo4cendE - _ZN39_INTERNAL_fccbc649_4_k_cu_faa24b32_26884cuda3std3__419piecewise_constructE)
_ZN39_INTERNAL_fccbc649_4_k_cu_faa24b32_26884cuda3std3__419piecewise_constructE:
	.zero		1
	.type		_ZN39_INTERNAL_fccbc649_4_k_cu_faa24b32_26884cuda3std3__45__cpo4cendE,@object
	.size		_ZN39_INTERNAL_fccbc649_4_k_cu_faa24b32_26884cuda3std3__45__cpo4cendE,(_ZN39_INTERNAL_fccbc649_4_k_cu_faa24b32_26884cuda3std6ranges3__45__cpo4swapE - _ZN39_INTERNAL_fccbc649_4_k_cu_faa24b32_26884cuda3std3__45__cpo4cendE)
_ZN39_INTERNAL_fccbc649_4_k_cu_faa24b32_26884cuda3std3__45__cpo4cendE:
	.zero		1
	.type		_ZN39_INTERNAL_fccbc649_4_k_cu_faa24b32_26884cuda3std6ranges3__45__cpo4swapE,@object
	.size		_ZN39_INTERNAL_fccbc649_4_k_cu_faa24b32_26884cuda3std6ranges3__45__cpo4swapE,(.L_10 - _ZN39_INTERNAL_fccbc649_4_k_cu_faa24b32_26884cuda3std6ranges3__45__cpo4swapE)
_ZN39_INTERNAL_fccbc649_4_k_cu_faa24b32_26884cuda3std6ranges3__45__cpo4swapE:
	.zero		1
.L_10:


//--------------------- .nv.constant0._ZN7cutlass13device_kernelINS_4gemm6kernel13GemmUniversalIN4cute5tupleIJiiiiEEENS1_10collective13CollectiveMmaINS1_35MainloopSm100TmaUmmaWarpSpecializedILi17ELi2ELi4ENS5_IJNS4_1CILi1EEESB_SB_EEEEENS5_IJNSA_ILi128EEENSA_ILi64EEESF_EEENS_12float_e4m3_tENS5_IJlSB_lEEESH_SI_NS4_8TiledMMAINS4_8MMA_AtomIJNS4_10MMA_TraitsINS4_19SM100_MMA_F8F6F4_SSEJSH_SH_fSE_SF_NS4_17integral_constantINS4_4UMMA5MajorELSP_0EEESQ_NSN_INSO_7ScaleInELSR_0EEESS_EEEEEENS4_6LayoutISC_NS5_IJNSA_ILi0EEESW_SW_EEEEENS5_IJNS4_10UnderscoreESZ_SZ_EEEEENS4_13SM90_TMA_LOADENS4_14ComposedLayoutINS4_7SwizzleILi2ELi4ELi3EEENS4_18smem_ptr_flag_bitsILi8EEENSV_INS5_IJNSA_ILi8EEESF_EEENS5_IJSF_SB_EEEEEEEvNS4_8identityES12_S1C_vS1D_EENS_8epilogue10collective18CollectiveEpilogueINS1F_23Sm100TmaWarpSpecializedILi1ELi1ELi64ELb0ELb0EEEJSG_NS5_IJNSV_ISE_SB_EENSV_ISF_SB_EEEEESH_SI_SH_SI_NS1F_6fusion15FusionCallbacksIS1J_NS1N_17LinCombPerRowBiasISH_fSH_SH_fLi16ELNS_15FloatRoundStyleE2EEESG_S1M_JEEENS4_5SM1004TMEM4LOAD26SM100_TMEM_LOAD_32dp32b64xES12_S1C_NS4_39AutoVectorizingCopyWithAssumedAlignmentILi128EEENS4_14SM90_TMA_STOREES1C_S1Y_S1Y_EEEvvEEEEvNT_6ParamsE --------------------------
	.section	.nv.constant0._ZN7cutlass13device_kernelINS_4gemm6kernel13GemmUniversalIN4cute5tupleIJiiiiEEENS1_10collective13CollectiveMmaINS1_35MainloopSm100TmaUmmaWarpSpecializedILi17ELi2ELi4ENS5_IJNS4_1CILi1EEESB_SB_EEEEENS5_IJNSA_ILi128EEENSA_ILi64EEESF_EEENS_12float_e4m3_tENS5_IJlSB_lEEESH_SI_NS4_8TiledMMAINS4_8MMA_AtomIJNS4_10MMA_TraitsINS4_19SM100_MMA_F8F6F4_SSEJSH_SH_fSE_SF_NS4_17integral_constantINS4_4UMMA5MajorELSP_0EEESQ_NSN_INSO_7ScaleInELSR_0EEESS_EEEEEENS4_6LayoutISC_NS5_IJNSA_ILi0EEESW_SW_EEEEENS5_IJNS4_10UnderscoreESZ_SZ_EEEEENS4_13SM90_TMA_LOADENS4_14ComposedLayoutINS4_7SwizzleILi2ELi4ELi3EEENS4_18smem_ptr_flag_bitsILi8EEENSV_INS5_IJNSA_ILi8EEESF_EEENS5_IJSF_SB_EEEEEEEvNS4_8identityES12_S1C_vS1D_EENS_8epilogue10collective18CollectiveEpilogueINS1F_23Sm100TmaWarpSpecializedILi1ELi1ELi64ELb0ELb0EEEJSG_NS5_IJNSV_ISE_SB_EENSV_ISF_SB_EEEEESH_SI_SH_SI_NS1F_6fusion15FusionCallbacksIS1J_NS1N_17LinCombPerRowBiasISH_fSH_SH_fLi16ELNS_15FloatRoundStyleE2EEESG_S1M_JEEENS4_5SM1004TMEM4LOAD26SM100_TMEM_LOAD_32dp32b64xES12_S1C_NS4_39AutoVectorizingCopyWithAssumedAlignmentILi128EEENS4_14SM90_TMA_STOREES1C_S1Y_S1Y_EEEvvEEEEvNT_6ParamsE,"a",@progbits
	.sectionflags	@""
	.align	4
.nv.constant0._ZN7cutlass13device_kernelINS_4gemm6kernel13GemmUniversalIN4cute5tupleIJiiiiEEENS1_10collective13CollectiveMmaINS1_35MainloopSm100TmaUmmaWarpSpecializedILi17ELi2ELi4ENS5_IJNS4_1CILi1EEESB_SB_EEEEENS5_IJNSA_ILi128EEENSA_ILi64EEESF_EEENS_12float_e4m3_tENS5_IJlSB_lEEESH_SI_NS4_8TiledMMAINS4_8MMA_AtomIJNS4_10MMA_TraitsINS4_19SM100_MMA_F8F6F4_SSEJSH_SH_fSE_SF_NS4_17integral_constantINS4_4UMMA5MajorELSP_0EEESQ_NSN_INSO_7ScaleInELSR_0EEESS_EEEEEENS4_6LayoutISC_NS5_IJNSA_ILi0EEESW_SW_EEEEENS5_IJNS4_10UnderscoreESZ_SZ_EEEEENS4_13SM90_TMA_LOADENS4_14ComposedLayoutINS4_7SwizzleILi2ELi4ELi3EEENS4_18smem_ptr_flag_bitsILi8EEENSV_INS5_IJNSA_ILi8EEESF_EEENS5_IJSF_SB_EEEEEEEvNS4_8identityES12_S1C_vS1D_EENS_8epilogue10collective18CollectiveEpilogueINS1F_23Sm100TmaWarpSpecializedILi1ELi1ELi64ELb0ELb0EEEJSG_NS5_IJNSV_ISE_SB_EENSV_ISF_SB_EEEEESH_SI_SH_SI_NS1F_6fusion15FusionCallbacksIS1J_NS1N_17LinCombPerRowBiasISH_fSH_SH_fLi16ELNS_15FloatRoundStyleE2EEESG_S1M_JEEENS4_5SM1004TMEM4LOAD26SM100_TMEM_LOAD_32dp32b64xES12_S1C_NS4_39AutoVectorizingCopyWithAssumedAlignmentILi128EEENS4_14SM90_TMA_STOREES1C_S1Y_S1Y_EEEvvEEEEvNT_6ParamsE:
	.zero		2944


//--------------------- SYMBOLS --------------------------

	.type		.nv.reservedSmem.offset0,@object
	.size		.nv.reservedSmem.offset0,0x4
	.type		.nv.reservedSmem.cap,@object
	.size		.nv.reservedSmem.cap,0x4
	.type		__assertfail,@function
